//
// Generated by NVIDIA NVVM Compiler
//
// Compiler Build ID: CL-36424714
// Cuda compilation tools, release 13.0, V13.0.88
// Based on NVVM 20.0.0
//

.version 9.0
.target sm_100
.address_size 64

	// .globl	main_kernel
// _ZZ11main_kernelE14query_T_shared has been demoted
// _ZZ11main_kernelE14value_T_shared has been demoted

.visible .entry main_kernel(
	.param .u64 .ptr .align 1 main_kernel_param_0,
	.param .u64 .ptr .align 1 main_kernel_param_1,
	.param .u64 .ptr .align 1 main_kernel_param_2
)
.maxntid 256
{
	.reg .pred 	%p<9>;
	.reg .b16 	%rs<5>;
	.reg .b32 	%r<99>;
	.reg .b32 	%f<261>;
	.reg .b64 	%rd<17>;
	// demoted variable
	.shared .align 4 .b8 _ZZ11main_kernelE14query_T_shared[24576];
	// demoted variable
	.shared .align 4 .b8 _ZZ11main_kernelE14value_T_shared[3072];
	ld.param.u64 	%rd4, [main_kernel_param_1];
	ld.param.u64 	%rd5, [main_kernel_param_2];
	cvta.to.global.u64 	%rd6, %rd4;
	cvta.to.global.u64 	%rd7, %rd5;
	mov.u32 	%r28, %tid.x;
	shr.u32 	%r29, %r28, 2;
	mov.u32 	%r1, %ctaid.x;
	shl.b32 	%r30, %r1, 3;
	and.b32  	%r31, %r30, 2147483584;
	shl.b32 	%r32, %r28, 2;
	and.b32  	%r33, %r32, 12;
	mad.lo.s32 	%r34, %r29, 768, %r31;
	or.b32  	%r35, %r34, %r33;
	shl.b32 	%r2, %r28, 4;
	mov.u32 	%r36, _ZZ11main_kernelE14query_T_shared;
	add.s32 	%r3, %r36, %r2;
	mul.wide.u32 	%rd8, %r35, 4;
	add.s64 	%rd1, %rd6, %rd8;
	ld.global.nc.v4.f32 	{%f58, %f59, %f60, %f61}, [%rd1];
	st.shared.v4.f32 	[%r3], {%f58, %f59, %f60, %f61};
	ld.global.nc.v4.f32 	{%f62, %f63, %f64, %f65}, [%rd1+196608];
	st.shared.v4.f32 	[%r3+4096], {%f62, %f63, %f64, %f65};
	and.b32  	%r37, %r1, 7;
	and.b32  	%r38, %r28, 15;
	mul.lo.s32 	%r39, %r38, 768;
	mad.lo.s32 	%r40, %r37, 12288, %r39;
	add.s32 	%r41, %r40, %r31;
	shr.u32 	%r42, %r28, 4;
	or.b32  	%r43, %r41, %r42;
	mul.wide.u32 	%rd9, %r43, 4;
	add.s64 	%rd2, %rd7, %rd9;
	ld.global.nc.f32 	%f66, [%rd2];
	mov.u32 	%r44, _ZZ11main_kernelE14value_T_shared;
	add.s32 	%r4, %r44, %r32;
	st.shared.f32 	[%r4], %f66;
	// begin inline asm
	cp.async.commit_group;
	// end inline asm
	ld.global.nc.v4.f32 	{%f67, %f68, %f69, %f70}, [%rd1+64];
	st.shared.v4.f32 	[%r3+8192], {%f67, %f68, %f69, %f70};
	ld.global.nc.v4.f32 	{%f71, %f72, %f73, %f74}, [%rd1+196672];
	st.shared.v4.f32 	[%r3+12288], {%f71, %f72, %f73, %f74};
	ld.global.nc.f32 	%f75, [%rd2+64];
	st.shared.f32 	[%r4+1024], %f75;
	// begin inline asm
	cp.async.commit_group;
	// end inline asm
	cvt.u16.u32 	%rs1, %r28;
	and.b16  	%rs2, %rs1, 7;
	mul.wide.u16 	%r5, %rs2, 8;
	shl.b32 	%r45, %r28, 3;
	and.b32  	%r6, %r45, 1984;
	mov.b32 	%r91, 0;
	mov.pred 	%p8, -1;
	mov.f32 	%f237, 0f00000000;
	mov.f32 	%f238, %f237;
	mov.f32 	%f239, %f237;
	mov.f32 	%f240, %f237;
	mov.f32 	%f241, %f237;
	mov.f32 	%f242, %f237;
	mov.f32 	%f243, %f237;
	mov.f32 	%f244, %f237;
$L__BB0_1:
	mov.pred 	%p1, %p8;
	bar.sync 	0;
	add.s32 	%r47, %r91, 2;
	setp.eq.s32 	%p3, %r47, 3;
	shl.b32 	%r48, %r47, 13;
	selp.b32 	%r49, 0, %r48, %p3;
	shl.b32 	%r50, %r91, 6;
	add.s32 	%r51, %r3, %r49;
	cvt.u64.u32 	%rd10, %r50;
	add.s64 	%rd11, %rd1, %rd10;
	ld.global.nc.v4.f32 	{%f76, %f77, %f78, %f79}, [%rd11+128];
	st.shared.v4.f32 	[%r51], {%f76, %f77, %f78, %f79};
	ld.global.nc.v4.f32 	{%f80, %f81, %f82, %f83}, [%rd11+196736];
	st.shared.v4.f32 	[%r51+4096], {%f80, %f81, %f82, %f83};
	add.s64 	%rd12, %rd2, %rd10;
	ld.global.nc.f32 	%f84, [%rd12+128];
	shl.b32 	%r52, %r47, 10;
	selp.b32 	%r53, 0, %r52, %p3;
	add.s32 	%r54, %r4, %r53;
	st.shared.f32 	[%r54], %f84;
	// begin inline asm
	cp.async.commit_group;
	// end inline asm
	// begin inline asm
	cp.async.wait_group 2;
	// end inline asm
	bar.sync 	0;
	shl.b32 	%r55, %r91, 10;
	mov.u32 	%r56, _ZZ11main_kernelE14value_T_shared;
	add.s32 	%r57, %r56, %r5;
	add.s32 	%r8, %r57, %r55;
	shl.b32 	%r58, %r91, 13;
	mov.u32 	%r59, _ZZ11main_kernelE14query_T_shared;
	add.s32 	%r60, %r6, %r59;
	add.s32 	%r61, %r60, %r58;
	add.s32 	%r92, %r61, 4096;
	mov.b32 	%r93, 128;
$L__BB0_2:
	ld.shared.f32 	%f85, [%r92+-4096];
	add.s32 	%r62, %r8, %r93;
	ld.shared.f32 	%f86, [%r62+-128];
	fma.rn.f32 	%f87, %f85, %f86, %f244;
	ld.shared.f32 	%f88, [%r92+-2048];
	fma.rn.f32 	%f89, %f88, %f86, %f242;
	ld.shared.f32 	%f90, [%r92];
	fma.rn.f32 	%f91, %f90, %f86, %f240;
	ld.shared.f32 	%f92, [%r92+2048];
	fma.rn.f32 	%f93, %f92, %f86, %f238;
	ld.shared.f32 	%f94, [%r92+-4092];
	ld.shared.f32 	%f95, [%r62+-64];
	fma.rn.f32 	%f96, %f94, %f95, %f87;
	ld.shared.f32 	%f97, [%r92+-2044];
	fma.rn.f32 	%f98, %f97, %f95, %f89;
	ld.shared.f32 	%f99, [%r92+4];
	fma.rn.f32 	%f100, %f99, %f95, %f91;
	ld.shared.f32 	%f101, [%r92+2052];
	fma.rn.f32 	%f102, %f101, %f95, %f93;
	ld.shared.f32 	%f103, [%r92+-4088];
	ld.shared.f32 	%f104, [%r62];
	fma.rn.f32 	%f105, %f103, %f104, %f96;
	ld.shared.f32 	%f106, [%r92+-2040];
	fma.rn.f32 	%f107, %f106, %f104, %f98;
	ld.shared.f32 	%f108, [%r92+8];
	fma.rn.f32 	%f109, %f108, %f104, %f100;
	ld.shared.f32 	%f110, [%r92+2056];
	fma.rn.f32 	%f111, %f110, %f104, %f102;
	ld.shared.f32 	%f112, [%r92+-4084];
	ld.shared.f32 	%f113, [%r62+64];
	fma.rn.f32 	%f244, %f112, %f113, %f105;
	ld.shared.f32 	%f114, [%r92+-2036];
	fma.rn.f32 	%f242, %f114, %f113, %f107;
	ld.shared.f32 	%f115, [%r92+12];
	fma.rn.f32 	%f240, %f115, %f113, %f109;
	ld.shared.f32 	%f116, [%r92+2060];
	fma.rn.f32 	%f238, %f116, %f113, %f111;
	ld.shared.f32 	%f117, [%r62+-124];
	fma.rn.f32 	%f118, %f85, %f117, %f243;
	fma.rn.f32 	%f119, %f88, %f117, %f241;
	fma.rn.f32 	%f120, %f90, %f117, %f239;
	fma.rn.f32 	%f121, %f92, %f117, %f237;
	ld.shared.f32 	%f122, [%r62+-60];
	fma.rn.f32 	%f123, %f94, %f122, %f118;
	fma.rn.f32 	%f124, %f97, %f122, %f119;
	fma.rn.f32 	%f125, %f99, %f122, %f120;
	fma.rn.f32 	%f126, %f101, %f122, %f121;
	ld.shared.f32 	%f127, [%r62+4];
	fma.rn.f32 	%f128, %f103, %f127, %f123;
	fma.rn.f32 	%f129, %f106, %f127, %f124;
	fma.rn.f32 	%f130, %f108, %f127, %f125;
	fma.rn.f32 	%f131, %f110, %f127, %f126;
	ld.shared.f32 	%f132, [%r62+68];
	fma.rn.f32 	%f243, %f112, %f132, %f128;
	fma.rn.f32 	%f241, %f114, %f132, %f129;
	fma.rn.f32 	%f239, %f115, %f132, %f130;
	fma.rn.f32 	%f237, %f116, %f132, %f131;
	add.s32 	%r93, %r93, 256;
	add.s32 	%r92, %r92, 16;
	setp.ne.s32 	%p4, %r93, 1152;
	@%p4 bra 	$L__BB0_2;
	mov.b32 	%r91, 1;
	mov.pred 	%p8, 0;
	@%p1 bra 	$L__BB0_1;
	// begin inline asm
	cp.async.wait_group 1;
	// end inline asm
	bar.sync 	0;
	mov.u32 	%r65, _ZZ11main_kernelE14value_T_shared;
	add.s32 	%r66, %r5, %r65;
	add.s32 	%r95, %r66, 2244;
	mov.u32 	%r67, _ZZ11main_kernelE14query_T_shared;
	add.s32 	%r68, %r6, %r67;
	add.s32 	%r94, %r68, 22540;
	mov.b32 	%r96, 2048;
$L__BB0_5:
	ld.shared.f32 	%f133, [%r94+-6156];
	ld.shared.f32 	%f134, [%r95+-196];
	fma.rn.f32 	%f135, %f133, %f134, %f244;
	ld.shared.f32 	%f136, [%r94+-4108];
	fma.rn.f32 	%f137, %f136, %f134, %f242;
	ld.shared.f32 	%f138, [%r94+-2060];
	fma.rn.f32 	%f139, %f138, %f134, %f240;
	ld.shared.f32 	%f140, [%r94+-12];
	fma.rn.f32 	%f141, %f140, %f134, %f238;
	ld.shared.f32 	%f142, [%r94+-6152];
	ld.shared.f32 	%f143, [%r95+-132];
	fma.rn.f32 	%f144, %f142, %f143, %f135;
	ld.shared.f32 	%f145, [%r94+-4104];
	fma.rn.f32 	%f146, %f145, %f143, %f137;
	ld.shared.f32 	%f147, [%r94+-2056];
	fma.rn.f32 	%f148, %f147, %f143, %f139;
	ld.shared.f32 	%f149, [%r94+-8];
	fma.rn.f32 	%f150, %f149, %f143, %f141;
	ld.shared.f32 	%f151, [%r94+-6148];
	ld.shared.f32 	%f152, [%r95+-68];
	fma.rn.f32 	%f153, %f151, %f152, %f144;
	ld.shared.f32 	%f154, [%r94+-4100];
	fma.rn.f32 	%f155, %f154, %f152, %f146;
	ld.shared.f32 	%f156, [%r94+-2052];
	fma.rn.f32 	%f157, %f156, %f152, %f148;
	ld.shared.f32 	%f158, [%r94+-4];
	fma.rn.f32 	%f159, %f158, %f152, %f150;
	ld.shared.f32 	%f160, [%r94+-6144];
	ld.shared.f32 	%f161, [%r95+-4];
	fma.rn.f32 	%f244, %f160, %f161, %f153;
	ld.shared.f32 	%f162, [%r94+-4096];
	fma.rn.f32 	%f242, %f162, %f161, %f155;
	ld.shared.f32 	%f163, [%r94+-2048];
	fma.rn.f32 	%f240, %f163, %f161, %f157;
	ld.shared.f32 	%f164, [%r94];
	fma.rn.f32 	%f238, %f164, %f161, %f159;
	ld.shared.f32 	%f165, [%r95+-192];
	fma.rn.f32 	%f166, %f133, %f165, %f243;
	fma.rn.f32 	%f167, %f136, %f165, %f241;
	fma.rn.f32 	%f168, %f138, %f165, %f239;
	fma.rn.f32 	%f169, %f140, %f165, %f237;
	ld.shared.f32 	%f170, [%r95+-128];
	fma.rn.f32 	%f171, %f142, %f170, %f166;
	fma.rn.f32 	%f172, %f145, %f170, %f167;
	fma.rn.f32 	%f173, %f147, %f170, %f168;
	fma.rn.f32 	%f174, %f149, %f170, %f169;
	ld.shared.f32 	%f175, [%r95+-64];
	fma.rn.f32 	%f176, %f151, %f175, %f171;
	fma.rn.f32 	%f177, %f154, %f175, %f172;
	fma.rn.f32 	%f178, %f156, %f175, %f173;
	fma.rn.f32 	%f179, %f158, %f175, %f174;
	ld.shared.f32 	%f180, [%r95];
	fma.rn.f32 	%f243, %f160, %f180, %f176;
	fma.rn.f32 	%f241, %f162, %f180, %f177;
	fma.rn.f32 	%f239, %f163, %f180, %f178;
	fma.rn.f32 	%f237, %f164, %f180, %f179;
	add.s32 	%r96, %r96, 256;
	add.s32 	%r95, %r95, 256;
	add.s32 	%r94, %r94, 16;
	setp.ne.s32 	%p6, %r96, 3072;
	@%p6 bra 	$L__BB0_5;
	mov.u32 	%r70, %tid.x;
	shl.b32 	%r71, %r70, 3;
	and.b32  	%r72, %r71, 1984;
	add.s32 	%r74, %r72, %r67;
	add.s32 	%r97, %r74, 4096;
	// begin inline asm
	cp.async.wait_group 0;
	// end inline asm
	bar.sync 	0;
	mov.b32 	%r98, 128;
$L__BB0_7:
	ld.shared.f32 	%f181, [%r97+-4096];
	cvt.u16.u32 	%rs3, %r70;
	and.b16  	%rs4, %rs3, 7;
	mul.wide.u16 	%r76, %rs4, 8;
	mov.u32 	%r77, _ZZ11main_kernelE14value_T_shared;
	add.s32 	%r78, %r77, %r76;
	add.s32 	%r79, %r78, %r98;
	ld.shared.f32 	%f182, [%r79+-128];
	fma.rn.f32 	%f183, %f181, %f182, %f244;
	ld.shared.f32 	%f184, [%r97+-2048];
	fma.rn.f32 	%f185, %f184, %f182, %f242;
	ld.shared.f32 	%f186, [%r97];
	fma.rn.f32 	%f187, %f186, %f182, %f240;
	ld.shared.f32 	%f188, [%r97+2048];
	fma.rn.f32 	%f189, %f188, %f182, %f238;
	ld.shared.f32 	%f190, [%r97+-4092];
	ld.shared.f32 	%f191, [%r79+-64];
	fma.rn.f32 	%f192, %f190, %f191, %f183;
	ld.shared.f32 	%f193, [%r97+-2044];
	fma.rn.f32 	%f194, %f193, %f191, %f185;
	ld.shared.f32 	%f195, [%r97+4];
	fma.rn.f32 	%f196, %f195, %f191, %f187;
	ld.shared.f32 	%f197, [%r97+2052];
	fma.rn.f32 	%f198, %f197, %f191, %f189;
	ld.shared.f32 	%f199, [%r97+-4088];
	ld.shared.f32 	%f200, [%r79];
	fma.rn.f32 	%f201, %f199, %f200, %f192;
	ld.shared.f32 	%f202, [%r97+-2040];
	fma.rn.f32 	%f203, %f202, %f200, %f194;
	ld.shared.f32 	%f204, [%r97+8];
	fma.rn.f32 	%f205, %f204, %f200, %f196;
	ld.shared.f32 	%f206, [%r97+2056];
	fma.rn.f32 	%f207, %f206, %f200, %f198;
	ld.shared.f32 	%f208, [%r97+-4084];
	ld.shared.f32 	%f209, [%r79+64];
	fma.rn.f32 	%f244, %f208, %f209, %f201;
	ld.shared.f32 	%f210, [%r97+-2036];
	fma.rn.f32 	%f242, %f210, %f209, %f203;
	ld.shared.f32 	%f211, [%r97+12];
	fma.rn.f32 	%f240, %f211, %f209, %f205;
	ld.shared.f32 	%f212, [%r97+2060];
	fma.rn.f32 	%f238, %f212, %f209, %f207;
	ld.shared.f32 	%f213, [%r79+-124];
	fma.rn.f32 	%f214, %f181, %f213, %f243;
	fma.rn.f32 	%f215, %f184, %f213, %f241;
	fma.rn.f32 	%f216, %f186, %f213, %f239;
	fma.rn.f32 	%f217, %f188, %f213, %f237;
	ld.shared.f32 	%f218, [%r79+-60];
	fma.rn.f32 	%f219, %f190, %f218, %f214;
	fma.rn.f32 	%f220, %f193, %f218, %f215;
	fma.rn.f32 	%f221, %f195, %f218, %f216;
	fma.rn.f32 	%f222, %f197, %f218, %f217;
	ld.shared.f32 	%f223, [%r79+4];
	fma.rn.f32 	%f224, %f199, %f223, %f219;
	fma.rn.f32 	%f225, %f202, %f223, %f220;
	fma.rn.f32 	%f226, %f204, %f223, %f221;
	fma.rn.f32 	%f227, %f206, %f223, %f222;
	ld.shared.f32 	%f228, [%r79+68];
	fma.rn.f32 	%f243, %f208, %f228, %f224;
	fma.rn.f32 	%f241, %f210, %f228, %f225;
	fma.rn.f32 	%f239, %f211, %f228, %f226;
	fma.rn.f32 	%f237, %f212, %f228, %f227;
	add.s32 	%r98, %r98, 256;
	add.s32 	%r97, %r97, 16;
	setp.ne.s32 	%p7, %r98, 1152;
	@%p7 bra 	$L__BB0_7;
	ld.param.u64 	%rd16, [main_kernel_param_0];
	shl.b32 	%r80, %r1, 11;
	and.b32  	%r81, %r80, 2147467264;
	and.b32  	%r82, %r2, 3968;
	or.b32  	%r83, %r81, %r82;
	shl.b32 	%r84, %r1, 4;
	and.b32  	%r85, %r84, 112;
	or.b32  	%r86, %r83, %r85;
	shl.b32 	%r88, %r70, 1;
	and.b32  	%r89, %r88, 14;
	or.b32  	%r90, %r86, %r89;
	cvta.to.global.u64 	%rd13, %rd16;
	mul.wide.u32 	%rd14, %r90, 4;
	add.s64 	%rd15, %rd13, %rd14;
	st.global.f32 	[%rd15], %f244;
	st.global.f32 	[%rd15+16384], %f242;
	st.global.f32 	[%rd15+32768], %f240;
	st.global.f32 	[%rd15+49152], %f238;
	st.global.f32 	[%rd15+4], %f243;
	st.global.f32 	[%rd15+16388], %f241;
	st.global.f32 	[%rd15+32772], %f239;
	st.global.f32 	[%rd15+49156], %f237;
	ret;

}


// ===== COMPILED SASS (sm_100) =====

	.target	sm_100

	.elftype	@"ET_EXEC"


//--------------------- .note.nv.tkinfo           --------------------------
	.section	.note.nv.tkinfo,"",@"SHT_NOTE"
	.sectionflags	@"SHF_NOTE_NV_TKINFO"
	.tkinfo
        /*0018*/ 	.word	0x00000002
        /*0030*/ 	.string	""
        /*0030*/ 	.string	"ptxas"
        /*0030*/ 	.string	"Cuda compilation tools, release 13.0, V13.0.88"
        /*0030*/ 	.string	"Build cuda_13.0.r13.0/compiler.36424714_0"
        /*0030*/ 	.string	"-arch sm_100 -m 64 "



//--------------------- .note.nv.cuinfo           --------------------------
	.section	.note.nv.cuinfo,"",@"SHT_NOTE"
	.sectionflags	@"SHF_NOTE_NV_CUINFO"
        /*0018*/ 	.short	0x0002
        /*001a*/ 	.short	0x0064
        /*001c*/ 	.short	0x0082
	.zero		2


//--------------------- .nv.info                  --------------------------
	.section	.nv.info,"",@"SHT_CUDA_INFO"
	.align	4


	//----- nvinfo : EIATTR_REGCOUNT
	.align		4
        /*0000*/ 	.byte	0x04, 0x2f
        /*0002*/ 	.short	(.L_1 - .L_0)
	.align		4
.L_0:
        /*0004*/ 	.word	index@(main_kernel)
        /*0008*/ 	.word	0x0000002c


	//----- nvinfo : EIATTR_FRAME_SIZE
	.align		4
.L_1:
        /*000c*/ 	.byte	0x04, 0x11
        /*000e*/ 	.short	(.L_3 - .L_2)
	.align		4
.L_2:
        /*0010*/ 	.word	index@(main_kernel)
        /*0014*/ 	.word	0x00000000


	//----- nvinfo : EIATTR_MIN_STACK_SIZE
	.align		4
.L_3:
        /*0018*/ 	.byte	0x04, 0x12
        /*001a*/ 	.short	(.L_5 - .L_4)
	.align		4
.L_4:
        /*001c*/ 	.word	index@(main_kernel)
        /*0020*/ 	.word	0x00000000
.L_5:


//--------------------- .nv.compat                --------------------------
	.section	.nv.compat,"",@"SHT_CUDA_COMPAT_INFO"
	.align	4
        /*0000*/ 	.byte	0x02, 0x09, 0x00, 0x00, 0x02, 0x02, 0x01, 0x00, 0x02, 0x05, 0x05, 0x00, 0x03, 0x07, 0x01, 0x01
        /*0010*/ 	.byte	0x02, 0x03, 0x00, 0x00, 0x02, 0x06, 0x01, 0x00, 0x04, 0x0b, 0x08, 0x00, 0x09, 0x00, 0x00, 0x00
        /*0020*/ 	.byte	0x00, 0x00, 0x00, 0x00


//--------------------- .nv.info.main_kernel      --------------------------
	.section	.nv.info.main_kernel,"",@"SHT_CUDA_INFO"
	.sectionflags	@""
	.align	4


	//----- nvinfo : EIATTR_CUDA_API_VERSION
	.align		4
        /*0000*/ 	.byte	0x04, 0x37
        /*0002*/ 	.short	(.L_7 - .L_6)
.L_6:
        /*0004*/ 	.word	0x00000082


	//----- nvinfo : EIATTR_KPARAM_INFO
	.align		4
.L_7:
        /*0008*/ 	.byte	0x04, 0x17
        /*000a*/ 	.short	(.L_9 - .L_8)
.L_8:
        /*000c*/ 	.word	0x00000000
        /*0010*/ 	.short	0x0002
        /*0012*/ 	.short	0x0010
        /*0014*/ 	.byte	0x00, 0xf5, 0x21, 0x00


	//----- nvinfo : EIATTR_KPARAM_INFO
	.align		4
.L_9:
        /*0018*/ 	.byte	0x04, 0x17
        /*001a*/ 	.short	(.L_11 - .L_10)
.L_10:
        /*001c*/ 	.word	0x00000000
        /*0020*/ 	.short	0x0001
        /*0022*/ 	.short	0x0008
        /*0024*/ 	.byte	0x00, 0xf5, 0x21, 0x00


	//----- nvinfo : EIATTR_KPARAM_INFO
	.align		4
.L_11:
        /*0028*/ 	.byte	0x04, 0x17
        /*002a*/ 	.short	(.L_13 - .L_12)
.L_12:
        /*002c*/ 	.word	0x00000000
        /*0030*/ 	.short	0x0000
        /*0032*/ 	.short	0x0000
        /*0034*/ 	.byte	0x00, 0xf5, 0x21, 0x00


	//----- nvinfo : EIATTR_SPARSE_MMA_MASK
	.align		4
.L_13:
        /*0038*/ 	.byte	0x03, 0x50
        /*003a*/ 	.short	0x0000


	//----- nvinfo : EIATTR_MAXREG_COUNT
	.align		4
        /*003c*/ 	.byte	0x03, 0x1b
        /*003e*/ 	.short	0x00ff


	//----- nvinfo : EIATTR_NUM_BARRIERS
	.align		4
        /*0040*/ 	.byte	0x02, 0x4c
        /*0042*/ 	.byte	0x01
	.zero		1


	//----- nvinfo : EIATTR_MERCURY_ISA_VERSION
	.align		4
        /*0044*/ 	.byte	0x03, 0x5f
        /*0046*/ 	.short	0x0101


	//----- nvinfo : EIATTR_VRC_CTA_INIT_COUNT
	.align		4
        /*0048*/ 	.byte	0x02, 0x4a
	.zero		1
	.zero		1


	//----- nvinfo : EIATTR_EXIT_INSTR_OFFSETS
	.align		4
        /*004c*/ 	.byte	0x04, 0x1c
        /*004e*/ 	.short	(.L_15 - .L_14)


	//   ....[0]....
.L_14:
        /*0050*/ 	.word	0x00002530


	//----- nvinfo : EIATTR_MAX_THREADS
	.align		4
.L_15:
        /*0054*/ 	.byte	0x04, 0x05
        /*0056*/ 	.short	(.L_17 - .L_16)
.L_16:
        /*0058*/ 	.word	0x00000100
        /*005c*/ 	.word	0x00000001
        /*0060*/ 	.word	0x00000001


	//----- nvinfo : EIATTR_CBANK_PARAM_SIZE
	.align		4
.L_17:
        /*0064*/ 	.byte	0x03, 0x19
        /*0066*/ 	.short	0x0018


	//----- nvinfo : EIATTR_PARAM_CBANK
	.align		4
        /*0068*/ 	.byte	0x04, 0x0a
        /*006a*/ 	.short	(.L_19 - .L_18)
	.align		4
.L_18:
        /*006c*/ 	.word	index@(.nv.constant0.main_kernel)
        /*0070*/ 	.short	0x0380
        /*0072*/ 	.short	0x0018


	//----- nvinfo : EIATTR_SW_WAR
	.align		4
.L_19:
        /*0074*/ 	.byte	0x04, 0x36
        /*0076*/ 	.short	(.L_21 - .L_20)
.L_20:
        /*0078*/ 	.word	0x00000008
.L_21:


//--------------------- .nv.callgraph             --------------------------
	.section	.nv.callgraph,"",@"SHT_CUDA_CALLGRAPH"
	.align	4
	.sectionentsize	8
	.align		4
        /*0000*/ 	.word	0x00000000
	.align		4
        /*0004*/ 	.word	0xffffffff
	.align		4
        /*0008*/ 	.word	0x00000000
	.align		4
        /*000c*/ 	.word	0xfffffffe
	.align		4
        /*0010*/ 	.word	0x00000000
	.align		4
        /*0014*/ 	.word	0xfffffffd
	.align		4
        /*0018*/ 	.word	0x00000000
	.align		4
        /*001c*/ 	.word	0xfffffffc


//--------------------- .text.main_kernel         --------------------------
	.section	.text.main_kernel,"ax",@progbits
	.align	128
        .global         main_kernel
        .type           main_kernel,@function
        .size           main_kernel,(.L_x_2 - main_kernel)
        .other          main_kernel,@"STO_CUDA_ENTRY STV_DEFAULT"
main_kernel:
.text.main_kernel:
[----:B------:R-:W-:Y:S01]  /*0000*/  LDC R1, c[0x0][0x37c] ;  /* 0x0000df00ff017b82 */ /* 0x000fe20000000800 */
[----:B------:R-:W1:Y:S07]  /*0010*/  S2R R0, SR_CTAID.X ;  /* 0x0000000000007919 */ /* 0x000e6e0000002500 */
[----:B------:R-:W2:Y:S01]  /*0020*/  LDC.64 R38, c[0x0][0x388] ;  /* 0x0000e200ff267b82 */ /* 0x000ea20000000a00 */
[----:B------:R-:W3:Y:S01]  /*0030*/  LDCU.64 UR10, c[0x0][0x358] ;  /* 0x00006b00ff0a77ac */ /* 0x000ee20008000a00 */
[----:B------:R-:W4:Y:S06]  /*0040*/  S2R R3, SR_TID.X ;  /* 0x0000000000037919 */ /* 0x000f2c0000002100 */
[----:B------:R-:W5:Y:S01]  /*0050*/  LDC.64 R30, c[0x0][0x390] ;  /* 0x0000e400ff1e7b82 */ /* 0x000f620000000a00 */
[----:B-1----:R-:W-:-:S02]  /*0060*/  LOP3.LUT R2, R0, 0x7, RZ, 0xc0, !PT ;  /* 0x0000000700027812 */ /* 0x002fc400078ec0ff */
[----:B------:R-:W-:Y:S02]  /*0070*/  SHF.L.U32 R4, R0, 0x3, RZ ;  /* 0x0000000300047819 */ /* 0x000fe400000006ff */
[C---:B----4-:R-:W-:Y:S02]  /*0080*/  LOP3.LUT R5, R3.reuse, 0xf, RZ, 0xc0, !PT ;  /* 0x0000000f03057812 */ /* 0x050fe400078ec0ff */
[----:B------:R-:W-:Y:S02]  /*0090*/  SHF.L.U32 R25, R3, 0x2, RZ ;  /* 0x0000000203197819 */ /* 0x000fe400000006ff */
[----:B------:R-:W-:Y:S02]  /*00a0*/  LEA R6, R2, R5, 0x4 ;  /* 0x0000000502067211 */ /* 0x000fe400078e20ff */
[----:B------:R-:W-:Y:S02]  /*00b0*/  SHF.R.U32.HI R2, RZ, 0x2, R3 ;  /* 0x00000002ff027819 */ /* 0x000fe40000011603 */
[----:B------:R-:W-:-:S02]  /*00c0*/  LOP3.LUT R5, R4, 0x7fffffc0, RZ, 0xc0, !PT ;  /* 0x7fffffc004057812 */ /* 0x000fc400078ec0ff */
[----:B------:R-:W-:-:S03]  /*00d0*/  SHF.R.U32.HI R4, RZ, 0x4, R3 ;  /* 0x00000004ff047819 */ /* 0x000fc60000011603 */
[--C-:B------:R-:W-:Y:S01]  /*00e0*/  IMAD R7, R2, 0x300, R5.reuse ;  /* 0x0000030002077824 */ /* 0x100fe200078e0205 */
[----:B------:R-:W-:Y:S01]  /*00f0*/  LOP3.LUT R2, R25, 0xc, RZ, 0xc0, !PT ;  /* 0x0000000c19027812 */ /* 0x000fe200078ec0ff */
[----:B------:R-:W-:-:S03]  /*0100*/  IMAD R5, R6, 0x300, R5 ;  /* 0x0000030006057824 */ /* 0x000fc600078e0205 */
[----:B------:R-:W-:Y:S02]  /*0110*/  IADD3 R7, PT, PT, R2, R7, RZ ;  /* 0x0000000702077210 */ /* 0x000fe40007ffe0ff */
[----:B------:R-:W-:-:S03]  /*0120*/  LOP3.LUT R5, R5, R4, RZ, 0xfc, !PT ;  /* 0x0000000405057212 */ /* 0x000fc600078efcff */
[----:B--2---:R-:W-:-:S04]  /*0130*/  IMAD.WIDE.U32 R38, R7, 0x4, R38 ;  /* 0x0000000407267825 */ /* 0x004fc800078e0026 */
[----:B-----5:R-:W-:Y:S01]  /*0140*/  IMAD.WIDE.U32 R30, R5, 0x4, R30 ;  /* 0x00000004051e7825 */ /* 0x020fe200078e001e */
[----:B---3--:R-:W2:Y:S04]  /*0150*/  LDG.E.128.CONSTANT R8, desc[UR10][R38.64] ;  /* 0x0000000a26087981 */ /* 0x008ea8000c1e9d00 */
[----:B------:R-:W3:Y:S04]  /*0160*/  LDG.E.128.CONSTANT R4, desc[UR10][R38.64+0x30000] ;  /* 0x0300000a26047981 */ /* 0x000ee8000c1e9d00 */
[----:B------:R-:W4:Y:S01]  /*0170*/  LDG.E.CONSTANT R20, desc[UR10][R30.64] ;  /* 0x0000000a1e147981 */ /* 0x000f22000c1e9900 */
[----:B------:R-:W1:Y:S01]  /*0180*/  S2UR UR7, SR_CgaCtaId ;  /* 0x00000000000779c3 */ /* 0x000e620000008800 */
[----:B------:R-:W-:Y:S01]  /*0190*/  UMOV UR4, 0x400 ;  /* 0x0000040000047882 */ /* 0x000fe20000000000 */
[----:B------:R-:W-:Y:S01]  /*01a0*/  SHF.L.U32 R2, R3, 0x4, RZ ;  /* 0x0000000403027819 */ /* 0x000fe200000006ff */
[----:B------:R-:W-:Y:S01]  /*01b0*/  UIADD3 UR6, UPT, UPT, UR4, 0x6000, URZ ;  /* 0x0000600004067890 */ /* 0x000fe2000fffe0ff */
[----:B------:R-:W5:Y:S04]  /*01c0*/  LDG.E.128.CONSTANT R16, desc[UR10][R38.64+0x40] ;  /* 0x0000400a26107981 */ /* 0x000f68000c1e9d00 */
[----:B------:R-:W5:Y:S04]  /*01d0*/  LDG.E.128.CONSTANT R12, desc[UR10][R38.64+0x30040] ;  /* 0x0300400a260c7981 */ /* 0x000f68000c1e9d00 */
[----:B------:R-:W5:Y:S01]  /*01e0*/  LDG.E.CONSTANT R22, desc[UR10][R30.64+0x40] ;  /* 0x0000400a1e167981 */ /* 0x000f62000c1e9900 */
[----:B-1----:R-:W-:-:S02]  /*01f0*/  ULEA UR5, UR7, UR4, 0x18 ;  /* 0x0000000407057291 */ /* 0x002fc4000f8ec0ff */
[----:B------:R-:W-:Y:S01]  /*0200*/  ULEA UR6, UR7, UR6, 0x18 ;  /* 0x0000000607067291 */ /* 0x000fe2000f8ec0ff */
[----:B------:R-:W-:Y:S01]  /*0210*/  HFMA2 R27, -RZ, RZ, 0, 0 ;  /* 0x00000000ff1b7431 */ /* 0x000fe200000001ff */
[----:B------:R-:W-:Y:S02]  /*0220*/  CS2R R36, SRZ ;  /* 0x0000000000247805 */ /* 0x000fe4000001ff00 */
[----:B------:R-:W-:Y:S02]  /*0230*/  CS2R R34, SRZ ;  /* 0x0000000000227805 */ /* 0x000fe4000001ff00 */
[----:B------:R-:W-:Y:S01]  /*0240*/  MOV R33, RZ ;  /* 0x000000ff00217202 */ /* 0x000fe20000000f00 */
[----:B------:R-:W-:Y:S01]  /*0250*/  UPLOP3.LUT UP0, UPT, UPT, UPT, UPT, 0x80, 0x8 ;  /* 0x000000000008789c */ /* 0x000fe20003f0f070 */
[----:B------:R-:W-:Y:S01]  /*0260*/  UMOV UR4, URZ ;  /* 0x000000ff00047c82 */ /* 0x000fe20008000000 */
[----:B--2---:R-:W-:Y:S04]  /*0270*/  STS.128 [R2+UR5], R8 ;  /* 0x0000000802007988 */ /* 0x004fe80008000c05 */
[----:B---3--:R1:W-:Y:S04]  /*0280*/  STS.128 [R2+UR5+0x1000], R4 ;  /* 0x0010000402007988 */ /* 0x0083e80008000c05 */
[----:B----4-:R2:W-:Y:S04]  /*0290*/  STS [R25+UR6], R20 ;  /* 0x0000001419007988 */ /* 0x0105e80008000806 */
[----:B------:R-:W0:Y:S04]  /*02a0*/  LDGDEPBAR ;  /* 0x00000000000079af */ /* 0x000e280000000000 */
[----:B-----5:R-:W-:Y:S04]  /*02b0*/  STS.128 [R2+UR5+0x2000], R16 ;  /* 0x0020001002007988 */ /* 0x020fe80008000c05 */
[----:B------:R-:W-:Y:S04]  /*02c0*/  STS.128 [R2+UR5+0x3000], R12 ;  /* 0x0030000c02007988 */ /* 0x000fe80008000c05 */
[----:B------:R3:W-:Y:S04]  /*02d0*/  STS [R25+UR6+0x400], R22 ;  /* 0x0004001619007988 */ /* 0x0007e80008000806 */
[----:B------:R-:W0:Y:S01]  /*02e0*/  LDGDEPBAR ;  /* 0x00000000000079af */ /* 0x000e220000000000 */
[----:B-1----:R-:W-:-:S02]  /*02f0*/  SHF.L.U32 R4, R3, 0x3, RZ ;  /* 0x0000000303047819 */ /* 0x002fc400000006ff */
[----:B--2---:R-:W-:Y:S02]  /*0300*/  CS2R R20, SRZ ;  /* 0x0000000000147805 */ /* 0x004fe4000001ff00 */
[----:B---3--:R-:W-:Y:S02]  /*0310*/  IADD3 R25, PT, PT, R25, UR6, RZ ;  /* 0x0000000619197c10 */ /* 0x008fe4000fffe0ff */
[----:B------:R-:W-:-:S07]  /*0320*/  LOP3.LUT R2, R4, 0x7c0, RZ, 0xc0, !PT ;  /* 0x000007c004027812 */ /* 0x000fce00078ec0ff */
.L_x_0:
[----:B------:R-:W-:Y:S01]  /*0330*/  USHF.L.U32 UR7, UR4, 0x6, URZ ;  /* 0x0000000604077899 */ /* 0x000fe200080006ff */
[----:B------:R-:W-:Y:S05]  /*0340*/  BAR.SYNC.DEFER_BLOCKING 0x0 ;  /* 0x0000000000007b1d */ /* 0x000fea0000010000 */
[----:B------:R-:W-:Y:S02]  /*0350*/  IADD3 R14, P0, PT, R38, UR7, RZ ;  /* 0x00000007260e7c10 */ /* 0x000fe4000ff1e0ff */
[----:B------:R-:W-:Y:S02]  /*0360*/  IADD3 R12, P1, PT, R30, UR7, RZ ;  /* 0x000000071e0c7c10 */ /* 0x000fe4000ff3e0ff */
[----:B------:R-:W-:-:S02]  /*0370*/  IADD3.X R15, PT, PT, RZ, R39, RZ, P0, !PT ;  /* 0x00000027ff0f7210 */ /* 0x000fc400007fe4ff */
[----:B------:R-:W-:-:S03]  /*0380*/  IADD3.X R13, PT, PT, RZ, R31, RZ, P1, !PT ;  /* 0x0000001fff0d7210 */ /* 0x000fc60000ffe4ff */
[----:B------:R-:W2:Y:S04]  /*0390*/  LDG.E.128.CONSTANT R4, desc[UR10][R14.64+0x80] ;  /* 0x0000800a0e047981 */ /* 0x000ea8000c1e9d00 */
[----:B------:R-:W3:Y:S04]  /*03a0*/  LDG.E.128.CONSTANT R8, desc[UR10][R14.64+0x30080] ;  /* 0x0300800a0e087981 */ /* 0x000ee8000c1e9d00 */
[----:B------:R1:W4:Y:S01]  /*03b0*/  LDG.E.CONSTANT R12, desc[UR10][R12.64+0x80] ;  /* 0x0000800a0c0c7981 */ /* 0x000322000c1e9900 */
[----:B------:R-:W-:Y:S01]  /*03c0*/  UIADD3 UR7, UPT, UPT, UR4, 0x2, URZ ;  /* 0x0000000204077890 */ /* 0x000fe2000fffe0ff */
[----:B------:R-:W-:-:S02]  /*03d0*/  SHF.L.U32 R16, R3, 0x4, RZ ;  /* 0x0000000403107819 */ /* 0x000fc400000006ff */
[----:B------:R-:W-:Y:S01]  /*03e0*/  LOP3.LUT R24, R3, 0x7, RZ, 0xc0, !PT ;  /* 0x0000000703187812 */ /* 0x000fe200078ec0ff */
[----:B------:R-:W-:Y:S01]  /*03f0*/  UISETP.NE.AND UP1, UPT, UR7, 0x3, UPT ;  /* 0x000000030700788c */ /* 0x000fe2000bf25270 */
[----:B------:R-:W-:Y:S01]  /*0400*/  IADD3 R16, PT, PT, R16, UR5, RZ ;  /* 0x0000000510107c10 */ /* 0x000fe2000fffe0ff */
[----:B------:R-:W-:Y:S01]  /*0410*/  USHF.L.U32 UR8, UR7, 0xd, URZ ;  /* 0x0000000d07087899 */ /* 0x000fe200080006ff */
[----:B------:R-:W-:Y:S01]  /*0420*/  IADD3 R26, PT, PT, R2, UR5, RZ ;  /* 0x00000005021a7c10 */ /* 0x000fe2000fffe0ff */
[----:B------:R-:W-:Y:S01]  /*0430*/  USHF.L.U32 UR7, UR7, 0xa, URZ ;  /* 0x0000000a07077899 */ /* 0x000fe200080006ff */
[----:B-1----:R-:W-:Y:S01]  /*0440*/  MOV R13, UR4 ;  /* 0x00000004000d7c02 */ /* 0x002fe20008000f00 */
[----:B------:R-:W-:Y:S01]  /*0450*/  USEL UR8, UR8, URZ, UP1 ;  /* 0x000000ff08087287 */ /* 0x000fe20008800000 */
[----:B------:R-:W-:Y:S01]  /*0460*/  LEA R24, R24, UR6, 0x3 ;  /* 0x0000000618187c11 */ /* 0x000fe2000f8e18ff */
[----:B------:R-:W-:Y:S01]  /*0470*/  USEL UR7, UR7, URZ, UP1 ;  /* 0x000000ff07077287 */ /* 0x000fe20008800000 */
[C---:B------:R-:W-:Y:S01]  /*0480*/  LEA R26, R13.reuse, R26, 0xd ;  /* 0x0000001a0d1a7211 */ /* 0x040fe200078e68ff */
[----:B------:R-:W-:Y:S01]  /*0490*/  UPLOP3.LUT UP1, UPT, UPT, UPT, UP0, 0x80, 0x8 ;  /* 0x000000000008789c */ /* 0x000fe20003f2f000 */
[----:B------:R-:W-:Y:S01]  /*04a0*/  LEA R24, R13, R24, 0xa ;  /* 0x000000180d187211 */ /* 0x000fe200078e50ff */
[----:B------:R-:W-:Y:S01]  /*04b0*/  UPLOP3.LUT UP0, UPT, UPT, UPT, UPT, 0x40, 0x4 ;  /* 0x000000000004789c */ /* 0x000fe20003f0e870 */
[----:B------:R-:W-:-:S02]  /*04c0*/  UMOV UR4, 0x1 ;  /* 0x0000000100047882 */ /* 0x000fc40000000000 */
[----:B--2---:R-:W-:Y:S04]  /*04d0*/  STS.128 [R16+UR8], R4 ;  /* 0x0000000410007988 */ /* 0x004fe80008000c08 */
[----:B---3--:R-:W-:Y:S04]  /*04e0*/  STS.128 [R16+UR8+0x1000], R8 ;  /* 0x0010000810007988 */ /* 0x008fe80008000c08 */
[----:B----4-:R-:W-:Y:S04]  /*04f0*/  STS [R25+UR7], R12 ;  /* 0x0000000c19007988 */ /* 0x010fe80008000807 */
[----:B------:R-:W0:Y:S01]  /*0500*/  LDGDEPBAR ;  /* 0x00000000000079af */ /* 0x000e220000000000 */
[----:B------:R-:W-:-:S04]  /*0510*/  DEPBAR.LE SB0, 0x2 ;  /* 0x000080800000791a */ /* 0x000fc80000000000 */
[----:B------:R-:W-:Y:S06]  /*0520*/  BAR.SYNC.DEFER_BLOCKING 0x0 ;  /* 0x0000000000007b1d */ /* 0x000fec0000010000 */
[----:B------:R-:W-:Y:S04]  /*0530*/  LDS.64 R22, [R24] ;  /* 0x0000000018167984 */ /* 0x000fe80000000a00 */
[----:B------:R-:W1:Y:S04]  /*0540*/  LDS.128 R4, [R26] ;  /* 0x000000001a047984 */ /* 0x000e680000000c00 */
[----:B------:R-:W2:Y:S04]  /*0550*/  LDS.128 R16, [R26+0x800] ;  /* 0x000800001a107984 */ /* 0x000ea80000000c00 */
[----:B------:R-:W3:Y:S04]  /*0560*/  LDS.64 R28, [R24+0x40] ;  /* 0x00004000181c7984 */ /* 0x000ee80000000a00 */
[----:B------:R-:W4:Y:S04]  /*0570*/  LDS.128 R12, [R26+0x1000] ;  /* 0x001000001a0c7984 */ /* 0x000f280000000c00 */
[----:B------:R-:W5:Y:S01]  /*0580*/  LDS.128 R8, [R26+0x1800] ;  /* 0x001800001a087984 */ /* 0x000f620000000c00 */
[C---:B-1----:R-:W-:Y:S01]  /*0590*/  FFMA R33, R4.reuse, R22, R33 ;  /* 0x0000001604217223 */ /* 0x042fe20000000021 */
[-C--:B------:R-:W-:Y:S01]  /*05a0*/  FFMA R32, R4, R23.reuse, R35 ;  /* 0x0000001704207223 */ /* 0x080fe20000000023 */
[----:B--2---:R-:W-:Y:S01]  /*05b0*/  FFMA R34, R22, R16, R34 ;  /* 0x0000001016227223 */ /* 0x004fe20000000022 */
[----:B------:R-:W-:Y:S01]  /*05c0*/  FFMA R37, R16, R23, R37 ;  /* 0x0000001710257223 */ /* 0x000fe20000000025 */
[----:B---3--:R-:W-:Y:S01]  /*05d0*/  FFMA R16, R28, R5, R33 ;  /* 0x000000051c107223 */ /* 0x008fe20000000021 */
[----:B------:R-:W-:-:S02]  /*05e0*/  FFMA R32, R5, R29, R32 ;  /* 0x0000001d05207223 */ /* 0x000fc40000000020 */
[----:B------:R-:W-:Y:S01]  /*05f0*/  FFMA R37, R17, R29, R37 ;  /* 0x0000001d11257223 */ /* 0x000fe20000000025 */
[----:B------:R-:W1:Y:S01]  /*0600*/  LDS.64 R4, [R24+0x80] ;  /* 0x0000800018047984 */ /* 0x000e620000000a00 */
[----:B----4-:R-:W-:Y:S01]  /*0610*/  FFMA R33, R22, R12, R21 ;  /* 0x0000000c16217223 */ /* 0x010fe20000000015 */
[-C--:B------:R-:W-:Y:S01]  /*0620*/  FFMA R12, R12, R23.reuse, R36 ;  /* 0x000000170c0c7223 */ /* 0x080fe20000000024 */
[----:B-----5:R-:W-:Y:S01]  /*0630*/  FFMA R22, R22, R8, R20 ;  /* 0x0000000816167223 */ /* 0x020fe20000000014 */
[----:B------:R-:W-:Y:S01]  /*0640*/  FFMA R8, R8, R23, R27 ;  /* 0x0000001708087223 */ /* 0x000fe2000000001b */
[----:B------:R-:W2:Y:S01]  /*0650*/  LDS.64 R20, [R24+0xc0] ;  /* 0x0000c00018147984 */ /* 0x000ea20000000a00 */
[C---:B------:R-:W-:Y:S01]  /*0660*/  FFMA R23, R28.reuse, R17, R34 ;  /* 0x000000111c177223 */ /* 0x040fe20000000022 */
[C---:B------:R-:W-:Y:S01]  /*0670*/  FFMA R33, R28.reuse, R13, R33 ;  /* 0x0000000d1c217223 */ /* 0x040fe20000000021 */
[----:B------:R-:W-:Y:S01]  /*0680*/  FFMA R13, R13, R29, R12 ;  /* 0x0000001d0d0d7223 */ /* 0x000fe2000000000c */
[----:B------:R-:W-:Y:S01]  /*0690*/  FFMA R17, R28, R9, R22 ;  /* 0x000000091c117223 */ /* 0x000fe20000000016 */
[----:B------:R-:W-:Y:S01]  /*06a0*/  FFMA R29, R9, R29, R8 ;  /* 0x0000001d091d7223 */ /* 0x000fe20000000008 */
[C---:B-1----:R-:W-:Y:S01]  /*06b0*/  FFMA R9, R4.reuse, R6, R16 ;  /* 0x0000000604097223 */ /* 0x042fe20000000010 */
[C---:B------:R-:W-:Y:S01]  /*06c0*/  FFMA R12, R4.reuse, R18, R23 ;  /* 0x00000012040c7223 */ /* 0x040fe20000000017 */
[C---:B------:R-:W-:Y:S01]  /*06d0*/  FFMA R16, R4.reuse, R14, R33 ;  /* 0x0000000e04107223 */ /* 0x040fe20000000021 */
[----:B------:R-:W-:Y:S01]  /*06e0*/  FFMA R4, R4, R10, R17 ;  /* 0x0000000a04047223 */ /* 0x000fe20000000011 */
[-C--:B------:R-:W-:Y:S01]  /*06f0*/  FFMA R28, R6, R5.reuse, R32 ;  /* 0x00000005061c7223 */ /* 0x080fe20000000020 */
[-C--:B------:R-:W-:Y:S01]  /*0700*/  FFMA R18, R18, R5.reuse, R37 ;  /* 0x0000000512127223 */ /* 0x080fe20000000025 */
[-C--:B------:R-:W-:Y:S01]  /*0710*/  FFMA R8, R14, R5.reuse, R13 ;  /* 0x000000050e087223 */ /* 0x080fe2000000000d */
[----:B------:R-:W-:Y:S01]  /*0720*/  FFMA R34, R10, R5, R29 ;  /* 0x000000050a227223 */ /* 0x000fe2000000001d */
[C---:B--2---:R-:W-:Y:S01]  /*0730*/  FFMA R13, R20.reuse, R7, R9 ;  /* 0x00000007140d7223 */ /* 0x044fe20000000009 */
[C---:B------:R-:W-:Y:S01]  /*0740*/  FFMA R27, R20.reuse, R11, R4 ;  /* 0x0000000b141b7223 */ /* 0x040fe20000000004 */
[----:B------:R-:W-:Y:S01]  /*0750*/  FFMA R28, R7, R21, R28 ;  /* 0x00000015071c7223 */ /* 0x000fe2000000001c */
[----:B------:R-:W-:Y:S01]  /*0760*/  LDS.64 R22, [R24+0x100] ;  /* 0x0001000018167984 */ /* 0x000fe20000000a00 */
[C---:B------:R-:W-:Y:S01]  /*0770*/  FFMA R32, R20.reuse, R19, R12 ;  /* 0x0000001314207223 */ /* 0x040fe2000000000c */
[----:B------:R-:W-:Y:S01]  /*0780*/  FFMA R12, R20, R15, R16 ;  /* 0x0000000f140c7223 */ /* 0x000fe20000000010 */
[-C--:B------:R-:W-:Y:S01]  /*0790*/  FFMA R14, R19, R21.reuse, R18 ;  /* 0x00000015130e7223 */ /* 0x080fe20000000012 */
[----:B------:R-:W1:Y:S01]  /*07a0*/  LDS.128 R4, [R26+0x10] ;  /* 0x000010001a047984 */ /* 0x000e620000000c00 */
[-C--:B------:R-:W-:Y:S01]  /*07b0*/  FFMA R15, R15, R21.reuse, R8 ;  /* 0x000000150f0f7223 */ /* 0x080fe20000000008 */
[----:B------:R-:W-:-:S02]  /*07c0*/  FFMA R34, R11, R21, R34 ;  /* 0x000000150b227223 */ /* 0x000fc40000000022 */
[----:B------:R-:W2:Y:S04]  /*07d0*/  LDS.128 R16, [R26+0x810] ;  /* 0x000810001a107984 */ /* 0x000ea80000000c00 */
[----:B------:R-:W3:Y:S04]  /*07e0*/  LDS.128 R8, [R26+0x1010] ;  /* 0x001010001a087984 */ /* 0x000ee80000000c00 */
[----:B------:R-:W4:Y:S01]  /*07f0*/  LDS.64 R20, [R24+0x140] ;  /* 0x0001400018147984 */ /* 0x000f220000000a00 */
[C---:B-1----:R-:W-:Y:S01]  /*0800*/  FFMA R13, R4.reuse, R22, R13 ;  /* 0x00000016040d7223 */ /* 0x042fe2000000000d */
[-C--:B------:R-:W-:Y:S01]  /*0810*/  FFMA R4, R4, R23.reuse, R28 ;  /* 0x0000001704047223 */ /* 0x080fe2000000001c */
[----:B--2---:R-:W-:Y:S01]  /*0820*/  FFMA R32, R22, R16, R32 ;  /* 0x0000001016207223 */ /* 0x004fe20000000020 */
[-C--:B------:R-:W-:Y:S01]  /*0830*/  FFMA R16, R16, R23.reuse, R14 ;  /* 0x0000001710107223 */ /* 0x080fe2000000000e */
[----:B---3--:R-:W-:Y:S01]  /*0840*/  FFMA R33, R22, R8, R12 ;  /* 0x0000000816217223 */ /* 0x008fe2000000000c */
[----:B------:R-:W-:Y:S01]  /*0850*/  FFMA R8, R8, R23, R15 ;  /* 0x0000001708087223 */ /* 0x000fe2000000000f */
[C---:B----4-:R-:W-:Y:S01]  /*0860*/  FFMA R28, R20.reuse, R5, R13 ;  /* 0x00000005141c7223 */ /* 0x050fe2000000000d */
[----:B------:R-:W-:Y:S01]  /*0870*/  FFMA R29, R5, R21, R4 ;  /* 0x00000015051d7223 */ /* 0x000fe20000000004 */
[----:B------:R-:W1:Y:S01]  /*0880*/  LDS.128 R12, [R26+0x1810] ;  /* 0x001810001a0c7984 */ /* 0x000e620000000c00 */
[----:B------:R-:W-:Y:S01]  /*0890*/  FFMA R33, R20, R9, R33 ;  /* 0x0000000914217223 */ /* 0x000fe20000000021 */
[----:B------:R-:W-:-:S02]  /*08a0*/  FFMA R9, R9, R21, R8 ;  /* 0x0000001509097223 */ /* 0x000fc40000000008 */
[----:B------:R-:W2:Y:S01]  /*08b0*/  LDS.64 R4, [R24+0x180] ;  /* 0x0001800018047984 */ /* 0x000ea20000000a00 */
[----:B-1----:R-:W-:Y:S01]  /*08c0*/  FFMA R22, R22, R12, R27 ;  /* 0x0000000c16167223 */ /* 0x002fe2000000001b */
[----:B------:R-:W-:Y:S01]  /*08d0*/  FFMA R34, R12, R23, R34 ;  /* 0x000000170c227223 */ /* 0x000fe20000000022 */
[C---:B------:R-:W-:Y:S01]  /*08e0*/  FFMA R23, R20.reuse, R17, R32 ;  /* 0x0000001114177223 */ /* 0x040fe20000000020 */
[----:B------:R-:W-:Y:S01]  /*08f0*/  FFMA R27, R17, R21, R16 ;  /* 0x00000015111b7223 */ /* 0x000fe20000000010 */
[----:B------:R-:W-:Y:S01]  /*0900*/  FFMA R35, R20, R13, R22 ;  /* 0x0000000d14237223 */ /* 0x000fe20000000016 */
[----:B------:R-:W1:Y:S01]  /*0910*/  LDS.64 R16, [R24+0x1c0] ;  /* 0x0001c00018107984 */ /* 0x000e620000000a00 */
[----:B------:R-:W-:Y:S01]  /*0920*/  FFMA R21, R13, R21, R34 ;  /* 0x000000150d157223 */ /* 0x000fe20000000022 */
[C---:B--2---:R-:W-:Y:S01]  /*0930*/  FFMA R13, R4.reuse, R6, R28 ;  /* 0x00000006040d7223 */ /* 0x044fe2000000001c */
[C---:B------:R-:W-:Y:S01]  /*0940*/  FFMA R8, R4.reuse, R18, R23 ;  /* 0x0000001204087223 */ /* 0x040fe20000000017 */
[C---:B------:R-:W-:Y:S01]  /*0950*/  FFMA R28, R4.reuse, R10, R33 ;  /* 0x0000000a041c7223 */ /* 0x040fe20000000021 */
[----:B------:R-:W-:Y:S01]  /*0960*/  FFMA R4, R4, R14, R35 ;  /* 0x0000000e04047223 */ /* 0x000fe20000000023 */
[-C--:B------:R-:W-:Y:S01]  /*0970*/  FFMA R6, R6, R5.reuse, R29 ;  /* 0x0000000506067223 */ /* 0x080fe2000000001d */
[-C--:B------:R-:W-:Y:S01]  /*0980*/  FFMA R12, R18, R5.reuse, R27 ;  /* 0x00000005120c7223 */ /* 0x080fe2000000001b */
[-C--:B------:R-:W-:Y:S01]  /*0990*/  FFMA R34, R10, R5.reuse, R9 ;  /* 0x000000050a227223 */ /* 0x080fe20000000009 */
[----:B------:R-:W-:Y:S01]  /*09a0*/  FFMA R14, R14, R5, R21 ;  /* 0x000000050e0e7223 */ /* 0x000fe20000000015 */
[----:B------:R-:W-:Y:S04]  /*09b0*/  LDS.64 R22, [R24+0x240] ;  /* 0x0002400018167984 */ /* 0x000fe80000000a00 */
[----:B------:R-:W-:Y:S01]  /*09c0*/  LDS.64 R20, [R24+0x200] ;  /* 0x0002000018147984 */ /* 0x000fe20000000a00 */
[C---:B-1----:R-:W-:Y:S01]  /*09d0*/  FFMA R18, R16.reuse, R7, R13 ;  /* 0x0000000710127223 */ /* 0x042fe2000000000d */
[C---:B------:R-:W-:Y:S01]  /*09e0*/  FFMA R33, R16.reuse, R19, R8 ;  /* 0x0000001310217223 */ /* 0x040fe20000000008 */
[C---:B------:R-:W-:Y:S01]  /*09f0*/  FFMA R28, R16.reuse, R11, R28 ;  /* 0x0000000b101c7223 */ /* 0x040fe2000000001c */
[----:B------:R-:W-:Y:S01]  /*0a00*/  FFMA R27, R16, R15, R4 ;  /* 0x0000000f101b7223 */ /* 0x000fe20000000004 */
[-C--:B------:R-:W-:Y:S01]  /*0a10*/  FFMA R16, R7, R17.reuse, R6 ;  /* 0x0000001107107223 */ /* 0x080fe20000000006 */
[-C--:B------:R-:W-:Y:S01]  /*0a20*/  FFMA R34, R11, R17.reuse, R34 ;  /* 0x000000110b227223 */ /* 0x080fe20000000022 */
[----:B------:R-:W1:Y:S01]  /*0a30*/  LDS.128 R4, [R26+0x20] ;  /* 0x000020001a047984 */ /* 0x000e620000000c00 */
[-C--:B------:R-:W-:Y:S01]  /*0a40*/  FFMA R19, R19, R17.reuse, R12 ;  /* 0x0000001113137223 */ /* 0x080fe2000000000c */
[----:B------:R-:W-:-:S02]  /*0a50*/  FFMA R35, R15, R17, R14 ;  /* 0x000000110f237223 */ /* 0x000fc4000000000e */
[----:B------:R-:W2:Y:S04]  /*0a60*/  LDS.128 R8, [R26+0x820] ;  /* 0x000820001a087984 */ /* 0x000ea80000000c00 */
[----:B------:R-:W3:Y:S01]  /*0a70*/  LDS.128 R12, [R26+0x1020] ;  /* 0x001020001a0c7984 */ /* 0x000ee20000000c00 */
[CC--:B-1----:R-:W-:Y:S01]  /*0a80*/  FFMA R16, R4.reuse, R21.reuse, R16 ;  /* 0x0000001504107223 */ /* 0x0c2fe20000000010 */
[----:B------:R-:W-:Y:S01]  /*0a90*/  FFMA R29, R4, R20, R18 ;  /* 0x00000014041d7223 */ /* 0x000fe20000000012 */
[----:B--2---:R-:W-:Y:S01]  /*0aa0*/  FFMA R33, R20, R8, R33 ;  /* 0x0000000814217223 */ /* 0x004fe20000000021 */
[----:B------:R-:W-:Y:S01]  /*0ab0*/  FFMA R8, R8, R21, R19 ;  /* 0x0000001508087223 */ /* 0x000fe20000000013 */
[----:B------:R-:W-:Y:S01]  /*0ac0*/  FFMA R32, R5, R23, R16 ;  /* 0x0000001705207223 */ /* 0x000fe20000000010 */
[----:B------:R-:W-:Y:S01]  /*0ad0*/  FFMA R29, R22, R5, R29 ;  /* 0x00000005161d7223 */ /* 0x000fe2000000001d */
[----:B------:R-:W1:Y:S01]  /*0ae0*/  LDS.128 R16, [R26+0x1820] ;  /* 0x001820001a107984 */ /* 0x000e620000000c00 */
[----:B---3--:R-:W-:Y:S01]  /*0af0*/  FFMA R28, R20, R12, R28 ;  /* 0x0000000c141c7223 */ /* 0x008fe2000000001c */
[----:B------:R-:W-:Y:S01]  /*0b00*/  FFMA R34, R12, R21, R34 ;  /* 0x000000150c227223 */ /* 0x000fe20000000022 */
[----:B------:R-:W-:Y:S01]  /*0b10*/  FFMA R12, R9, R23, R8 ;  /* 0x00000017090c7223 */ /* 0x000fe20000000008 */
[----:B------:R-:W2:Y:S01]  /*0b20*/  LDS.64 R4, [R24+0x280] ;  /* 0x0002800018047984 */ /* 0x000ea20000000a00 */
[----:B-1----:R-:W-:Y:S01]  /*0b30*/  FFMA R27, R20, R16, R27 ;  /* 0x00000010141b7223 */ /* 0x002fe2000000001b */
[----:B------:R-:W-:Y:S01]  /*0b40*/  FFMA R35, R16, R21, R35 ;  /* 0x0000001510237223 */ /* 0x000fe20000000023 */
[C---:B------:R-:W-:Y:S01]  /*0b50*/  FFMA R16, R22.reuse, R9, R33 ;  /* 0x0000000916107223 */ /* 0x040fe20000000021 */
[C---:B------:R-:W-:Y:S01]  /*0b60*/  FFMA R20, R22.reuse, R13, R28 ;  /* 0x0000000d16147223 */ /* 0x040fe2000000001c */
[----:B------:R-:W-:Y:S01]  /*0b70*/  FFMA R21, R22, R17, R27 ;  /* 0x0000001116157223 */ /* 0x000fe2000000001b */
[----:B------:R-:W1:Y:S01]  /*0b80*/  LDS.64 R8, [R24+0x2c0] ;  /* 0x0002c00018087984 */ /* 0x000e620000000a00 */
[C---:B--2---:R-:W-:Y:S01]  /*0b90*/  FFMA R29, R4.reuse, R6, R29 ;  /* 0x00000006041d7223 */ /* 0x044fe2000000001d */
[C---:B------:R-:W-:Y:S01]  /*0ba0*/  FFMA R28, R4.reuse, R10, R16 ;  /* 0x0000000a041c7223 */ /* 0x040fe20000000010 */
[C---:B------:R-:W-:Y:S01]  /*0bb0*/  FFMA R27, R4.reuse, R14, R20 ;  /* 0x0000000e041b7223 */ /* 0x040fe20000000014 */
[-C--:B------:R-:W-:Y:S01]  /*0bc0*/  FFMA R13, R13, R23.reuse, R34 ;  /* 0x000000170d0d7223 */ /* 0x080fe20000000022 */
[----:B------:R-:W-:Y:S01]  /*0bd0*/  FFMA R33, R17, R23, R35 ;  /* 0x0000001711217223 */ /* 0x000fe20000000023 */
[----:B------:R-:W-:Y:S01]  /*0be0*/  FFMA R4, R4, R18, R21 ;  /* 0x0000001204047223 */ /* 0x000fe20000000015 */
[----:B------:R-:W-:Y:S01]  /*0bf0*/  LDS.64 R16, [R24+0x300] ;  /* 0x0003000018107984 */ /* 0x000fe20000000a00 */
[-C--:B------:R-:W-:Y:S01]  /*0c00*/  FFMA R6, R6, R5.reuse, R32 ;  /* 0x0000000506067223 */ /* 0x080fe20000000020 */
[-C--:B------:R-:W-:Y:S01]  /*0c10*/  FFMA R32, R10, R5.reuse, R12 ;  /* 0x000000050a207223 */ /* 0x080fe2000000000c */
[-C--:B------:R-:W-:Y:S01]  /*0c20*/  FFMA R13, R14, R5.reuse, R13 ;  /* 0x000000050e0d7223 */ /* 0x080fe2000000000d */
[----:B------:R-:W2:Y:S01]  /*0c30*/  LDS.128 R20, [R26+0x30] ;  /* 0x000030001a147984 */ /* 0x000ea20000000c00 */
[----:B------:R-:W-:Y:S01]  /*0c40*/  FFMA R33, R18, R5, R33 ;  /* 0x0000000512217223 */ /* 0x000fe20000000021 */
[C---:B-1----:R-:W-:Y:S01]  /*0c50*/  FFMA R29, R8.reuse, R7, R29 ;  /* 0x00000007081d7223 */ /* 0x042fe2000000001d */
[C---:B------:R-:W-:Y:S01]  /*0c60*/  FFMA R18, R8.reuse, R15, R27 ;  /* 0x0000000f08127223 */ /* 0x040fe2000000001b */
[----:B------:R-:W-:Y:S01]  /*0c70*/  FFMA R12, R7, R9, R6 ;  /* 0x00000009070c7223 */ /* 0x000fe20000000006 */
[C---:B------:R-:W-:Y:S01]  /*0c80*/  FFMA R27, R8.reuse, R19, R4 ;  /* 0x00000013081b7223 */ /* 0x040fe20000000004 */
[----:B------:R-:W-:Y:S01]  /*0c90*/  FFMA R28, R8, R11, R28 ;  /* 0x0000000b081c7223 */ /* 0x000fe2000000001c */
[-C--:B------:R-:W-:Y:S01]  /*0ca0*/  FFMA R32, R11, R9.reuse, R32 ;  /* 0x000000090b207223 */ /* 0x080fe20000000020 */
[-C--:B------:R-:W-:Y:S01]  /*0cb0*/  FFMA R34, R15, R9.reuse, R13 ;  /* 0x000000090f227223 */ /* 0x080fe2000000000d */
[----:B------:R-:W1:Y:S01]  /*0cc0*/  LDS.128 R4, [R26+0x830] ;  /* 0x000830001a047984 */ /* 0x000e620000000c00 */
[----:B------:R-:W-:-:S03]  /*0cd0*/  FFMA R33, R19, R9, R33 ;  /* 0x0000000913217223 */ /* 0x000fc60000000021 */
[----:B------:R-:W3:Y:S01]  /*0ce0*/  LDS.128 R8, [R26+0x1030] ;  /* 0x001030001a087984 */ /* 0x000ee20000000c00 */
[C---:B--2---:R-:W-:Y:S01]  /*0cf0*/  FFMA R29, R20.reuse, R16, R29 ;  /* 0x00000010141d7223 */ /* 0x044fe2000000001d */
[-C--:B------:R-:W-:Y:S02]  /*0d00*/  FFMA R20, R20, R17.reuse, R12 ;  /* 0x0000001114147223 */ /* 0x080fe4000000000c */
[----:B------:R-:W2:Y:S01]  /*0d10*/  LDS.128 R12, [R26+0x1830] ;  /* 0x001830001a0c7984 */ /* 0x000ea20000000c00 */
[----:B-1----:R-:W-:Y:S01]  /*0d20*/  FFMA R28, R16, R4, R28 ;  /* 0x00000004101c7223 */ /* 0x002fe2000000001c */
[-C--:B------:R-:W-:Y:S01]  /*0d30*/  FFMA R32, R4, R17.reuse, R32 ;  /* 0x0000001104207223 */ /* 0x080fe20000000020 */
[----:B---3--:R-:W-:Y:S01]  /*0d40*/  FFMA R4, R16, R8, R18 ;  /* 0x0000000810047223 */ /* 0x008fe20000000012 */
[-C--:B------:R-:W-:Y:S01]  /*0d50*/  FFMA R34, R8, R17.reuse, R34 ;  /* 0x0000001108227223 */ /* 0x080fe20000000022 */
[----:B------:R-:W1:Y:S01]  /*0d60*/  LDS.64 R18, [R24+0x340] ;  /* 0x0003400018127984 */ /* 0x000e620000000a00 */
[----:B--2---:R-:W-:Y:S01]  /*0d70*/  FFMA R8, R16, R12, R27 ;  /* 0x0000000c10087223 */ /* 0x004fe2000000001b */
[----:B------:R-:W-:-:S02]  /*0d80*/  FFMA R12, R12, R17, R33 ;  /* 0x000000110c0c7223 */ /* 0x000fc40000000021 */
[----:B------:R-:W-:Y:S04]  /*0d90*/  LDS.64 R26, [R24+0x3c0] ;  /* 0x0003c000181a7984 */ /* 0x000fe80000000a00 */
[----:B------:R-:W2:Y:S01]  /*0da0*/  LDS.64 R16, [R24+0x380] ;  /* 0x0003800018107984 */ /* 0x000ea20000000a00 */
[C---:B-1----:R-:W-:Y:S01]  /*0db0*/  FFMA R29, R18.reuse, R21, R29 ;  /* 0x00000015121d7223 */ /* 0x042fe2000000001d */
[C---:B------:R-:W-:Y:S01]  /*0dc0*/  FFMA R33, R18.reuse, R5, R28 ;  /* 0x0000000512217223 */ /* 0x040fe2000000001c */
[C---:B------:R-:W-:Y:S01]  /*0dd0*/  FFMA R35, R18.reuse, R9, R4 ;  /* 0x0000000912237223 */ /* 0x040fe20000000004 */
[-C--:B------:R-:W-:Y:S01]  /*0de0*/  FFMA R21, R21, R19.reuse, R20 ;  /* 0x0000001315157223 */ /* 0x080fe20000000014 */
[-C--:B------:R-:W-:Y:S01]  /*0df0*/  FFMA R5, R5, R19.reuse, R32 ;  /* 0x0000001305057223 */ /* 0x080fe20000000020 */
[----:B------:R-:W-:Y:S01]  /*0e00*/  FFMA R9, R9, R19, R34 ;  /* 0x0000001309097223 */ /* 0x000fe20000000022 */
[----:B------:R-:W-:Y:S01]  /*0e10*/  FFMA R37, R18, R13, R8 ;  /* 0x0000000d12257223 */ /* 0x000fe20000000008 */
        /* <DEDUP_REMOVED lines=9> */
[-C--:B------:R-:W-:Y:S01]  /*0eb0*/  FFMA R35, R23, R27.reuse, R22 ;  /* 0x0000001b17237223 */ /* 0x080fe20000000016 */
[-C--:B------:R-:W-:Y:S01]  /*0ec0*/  FFMA R37, R7, R27.reuse, R6 ;  /* 0x0000001b07257223 */ /* 0x080fe20000000006 */
[----:B------:R-:W-:Y:S01]  /*0ed0*/  FFMA R36, R11, R27, R10 ;  /* 0x0000001b0b247223 */ /* 0x000fe2000000000a */
[C---:B------:R-:W-:Y:S01]  /*0ee0*/  FFMA R33, R26.reuse, R23, R29 ;  /* 0x000000171a217223 */ /* 0x040fe2000000001d */
[C---:B------:R-:W-:Y:S01]  /*0ef0*/  FFMA R34, R26.reuse, R7, R34 ;  /* 0x000000071a227223 */ /* 0x040fe20000000022 */
[C---:B------:R-:W-:Y:S01]  /*0f00*/  FFMA R21, R26.reuse, R11, R4 ;  /* 0x0000000b1a157223 */ /* 0x040fe20000000004 */
[----:B------:R-:W-:Y:S01]  /*0f10*/  FFMA R20, R26, R15, R16 ;  /* 0x0000000f1a147223 */ /* 0x000fe20000000010 */
[----:B------:R-:W-:Y:S01]  /*0f20*/  FFMA R27, R15, R27, R14 ;  /* 0x0000001b0f1b7223 */ /* 0x000fe2000000000e */
[----:B------:R-:W-:Y:S06]  /*0f30*/  BRA.U UP1, `(.L_x_0) ;  /* 0xfffffff101fc7547 */ /* 0x000fec000b83ffff */
[----:B------:R-:W1:Y:S01]  /*0f40*/  S2UR UR5, SR_CgaCtaId ;  /* 0x00000000000579c3 */ /* 0x000e620000008800 */
[----:B------:R-:W-:-:S04]  /*0f50*/  DEPBAR.LE SB0, 0x1 ;  /* 0x000080400000791a */ /* 0x000fc80000000000 */
[----:B------:R-:W-:Y:S01]  /*0f60*/  UMOV UR4, 0x400 ;  /* 0x0000040000047882 */ /* 0x000fe20000000000 */
[C---:B------:R-:W-:Y:S01]  /*0f70*/  SHF.L.U32 R32, R3.reuse, 0x3, RZ ;  /* 0x0000000303207819 */ /* 0x040fe200000006ff */
[----:B------:R-:W-:Y:S01]  /*0f80*/  UIADD3 UR6, UPT, UPT, UR4, 0x6000, URZ ;  /* 0x0000600004067890 */ /* 0x000fe2000fffe0ff */
[----:B------:R-:W-:Y:S02]  /*0f90*/  LOP3.LUT R2, R3, 0x7, RZ, 0xc0, !PT ;  /* 0x0000000703027812 */ /* 0x000fe400078ec0ff */
[----:B------:R-:W-:Y:S01]  /*0fa0*/  LOP3.LUT R32, R32, 0x7c0, RZ, 0xc0, !PT ;  /* 0x000007c020207812 */ /* 0x000fe200078ec0ff */
[----:B-1----:R-:W-:Y:S02]  /*0fb0*/  ULEA UR6, UR5, UR6, 0x18 ;  /* 0x0000000605067291 */ /* 0x002fe4000f8ec0ff */
[----:B------:R-:W-:Y:S01]  /*0fc0*/  ULEA UR4, UR5, UR4, 0x18 ;  /* 0x0000000405047291 */ /* 0x000fe2000f8ec0ff */
[----:B------:R-:W-:Y:S03]  /*0fd0*/  BAR.SYNC.DEFER_BLOCKING 0x0 ;  /* 0x0000000000007b1d */ /* 0x000fe60000010000 */
[----:B------:R-:W-:-:S05]  /*0fe0*/  LEA R2, R2, UR6, 0x3 ;  /* 0x0000000602027c11 */ /* 0x000fca000f8e18ff */
[----:B------:R-:W-:Y:S04]  /*0ff0*/  LDS.128 R12, [R32+UR4+0x4000] ;  /* 0x00400004200c7984 */ /* 0x000fe80008000c00 */
[----:B------:R-:W1:Y:S04]  /*1000*/  LDS.64 R22, [R2+0x800] ;  /* 0x0008000002167984 */ /* 0x000e680000000a00 */
[----:B------:R-:W2:Y:S04]  /*1010*/  LDS.64 R24, [R2+0x840] ;  /* 0x0008400002187984 */ /* 0x000ea80000000a00 */
[----:B------:R-:W3:Y:S04]  /*1020*/  LDS.128 R16, [R32+UR4+0x5000] ;  /* 0x0050000420107984 */ /* 0x000ee80008000c00 */
[----:B------:R-:W4:Y:S04]  /*1030*/  LDS.128 R8, [R32+UR4+0x5800] ;  /* 0x0058000420087984 */ /* 0x000f280008000c00 */
[----:B------:R-:W5:Y:S04]  /*1040*/  LDS.128 R4, [R32+UR4+0x4800] ;  /* 0x0048000420047984 */ /* 0x000f680008000c00 */
[----:B------:R-:W5:Y:S04]  /*1050*/  LDS.64 R30, [R2+0x880] ;  /* 0x00088000021e7984 */ /* 0x000f680000000a00 */
[----:B------:R-:W5:Y:S01]  /*1060*/  LDS.64 R28, [R2+0x8c0] ;  /* 0x0008c000021c7984 */ /* 0x000f620000000a00 */
[C---:B-1----:R-:W-:Y:S01]  /*1070*/  FFMA R33, R12.reuse, R22, R33 ;  /* 0x000000160c217223 */ /* 0x042fe20000000021 */
[----:B------:R-:W-:-:S03]  /*1080*/  FFMA R12, R12, R23, R35 ;  /* 0x000000170c0c7223 */ /* 0x000fc60000000023 */
[----:B--2---:R-:W-:Y:S01]  /*1090*/  FFMA R33, R24, R13, R33 ;  /* 0x0000000d18217223 */ /* 0x004fe20000000021 */
[----:B------:R-:W-:Y:S01]  /*10a0*/  FFMA R13, R13, R25, R12 ;  /* 0x000000190d0d7223 */ /* 0x000fe2000000000c */
[----:B---3--:R-:W-:Y:S01]  /*10b0*/  FFMA R21, R22, R16, R21 ;  /* 0x0000001016157223 */ /* 0x008fe20000000015 */
[-C--:B------:R-:W-:Y:S01]  /*10c0*/  FFMA R16, R16, R23.reuse, R36 ;  /* 0x0000001710107223 */ /* 0x080fe20000000024 */
[----:B----4-:R-:W-:Y:S01]  /*10d0*/  FFMA R20, R22, R8, R20 ;  /* 0x0000000816147223 */ /* 0x010fe20000000014 */
[-C--:B------:R-:W-:Y:S01]  /*10e0*/  FFMA R8, R8, R23.reuse, R27 ;  /* 0x0000001708087223 */ /* 0x080fe2000000001b */
[----:B-----5:R-:W-:Y:S01]  /*10f0*/  FFMA R34, R22, R4, R34 ;  /* 0x0000000416227223 */ /* 0x020fe20000000022 */
[----:B------:R-:W-:Y:S01]  /*1100*/  FFMA R26, R4, R23, R37 ;  /* 0x00000017041a7223 */ /* 0x000fe20000000025 */
[----:B------:R-:W-:Y:S01]  /*1110*/  FFMA R35, R24, R9, R20 ;  /* 0x0000000918237223 */ /* 0x000fe20000000014 */
[----:B------:R-:W-:Y:S01]  /*1120*/  FFMA R9, R9, R25, R8 ;  /* 0x0000001909097223 */ /* 0x000fe20000000008 */
[----:B------:R-:W-:Y:S01]  /*1130*/  FFMA R12, R30, R14, R33 ;  /* 0x0000000e1e0c7223 */ /* 0x000fe20000000021 */
[----:B------:R-:W-:Y:S01]  /*1140*/  FFMA R14, R14, R31, R13 ;  /* 0x0000001f0e0e7223 */ /* 0x000fe2000000000d */
[C---:B------:R-:W-:Y:S01]  /*1150*/  FFMA R4, R24.reuse, R5, R34 ;  /* 0x0000000518047223 */ /* 0x040fe20000000022 */
[----:B------:R-:W-:Y:S01]  /*1160*/  FFMA R13, R24, R17, R21 ;  /* 0x00000011180d7223 */ /* 0x000fe20000000015 */
[-C--:B------:R-:W-:Y:S01]  /*1170*/  FFMA R33, R17, R25.reuse, R16 ;  /* 0x0000001911217223 */ /* 0x080fe20000000010 */
[----:B------:R-:W-:Y:S01]  /*1180*/  FFMA R5, R5, R25, R26 ;  /* 0x0000001905057223 */ /* 0x000fe2000000001a */
[----:B------:R-:W-:Y:S01]  /*1190*/  LDS.128 R20, [R32+UR4+0x4010] ;  /* 0x0040100420147984 */ /* 0x000fe20008000c00 */
[----:B------:R-:W-:Y:S01]  /*11a0*/  FFMA R4, R30, R6, R4 ;  /* 0x000000061e047223 */ /* 0x000fe20000000004 */
[-C--:B------:R-:W-:Y:S01]  /*11b0*/  FFMA R33, R18, R31.reuse, R33 ;  /* 0x0000001f12217223 */ /* 0x080fe20000000021 */
[-C--:B------:R-:W-:Y:S01]  /*11c0*/  FFMA R5, R6, R31.reuse, R5 ;  /* 0x0000001f06057223 */ /* 0x080fe20000000005 */
[----:B------:R-:W1:Y:S01]  /*11d0*/  LDS.64 R16, [R2+0x900] ;  /* 0x0009000002107984 */ /* 0x000e620000000a00 */
[C---:B------:R-:W-:Y:S01]  /*11e0*/  FFMA R6, R30.reuse, R18, R13 ;  /* 0x000000121e067223 */ /* 0x040fe2000000000d */
[----:B------:R-:W-:Y:S01]  /*11f0*/  FFMA R18, R30, R10, R35 ;  /* 0x0000000a1e127223 */ /* 0x000fe20000000023 */
[----:B------:R-:W-:Y:S01]  /*1200*/  FFMA R34, R10, R31, R9 ;  /* 0x0000001f0a227223 */ /* 0x000fe20000000009 */
[----:B------:R-:W2:Y:S01]  /*1210*/  LDS.128 R24, [R32+UR4+0x4810] ;  /* 0x0048100420187984 */ /* 0x000ea20008000c00 */
[C---:B------:R-:W-:Y:S01]  /*1220*/  FFMA R30, R28.reuse, R7, R4 ;  /* 0x000000071c1e7223 */ /* 0x040fe20000000004 */
[C---:B------:R-:W-:Y:S01]  /*1230*/  FFMA R10, R28.reuse, R19, R6 ;  /* 0x000000131c0a7223 */ /* 0x040fe20000000006 */
[----:B------:R-:W-:Y:S01]  /*1240*/  FFMA R36, R7, R29, R5 ;  /* 0x0000001d07247223 */ /* 0x000fe20000000005 */
[C---:B------:R-:W-:Y:S01]  /*1250*/  FFMA R31, R28.reuse, R15, R12 ;  /* 0x0000000f1c1f7223 */ /* 0x040fe2000000000c */
[----:B------:R-:W-:Y:S01]  /*1260*/  FFMA R35, R15, R29, R14 ;  /* 0x0000001d0f237223 */ /* 0x000fe2000000000e */
[----:B------:R-:W3:Y:S01]  /*1270*/  LDS.128 R4, [R32+UR4+0x5010] ;  /* 0x0050100420047984 */ /* 0x000ee20008000c00 */
[----:B------:R-:W-:Y:S01]  /*1280*/  FFMA R18, R28, R11, R18 ;  /* 0x0000000b1c127223 */ /* 0x000fe20000000012 */
[-C--:B------:R-:W-:Y:S01]  /*1290*/  FFMA R33, R19, R29.reuse, R33 ;  /* 0x0000001d13217223 */ /* 0x080fe20000000021 */
[----:B------:R-:W-:Y:S01]  /*12a0*/  FFMA R11, R11, R29, R34 ;  /* 0x0000001d0b0b7223 */ /* 0x000fe20000000022 */
[----:B------:R-:W4:Y:S04]  /*12b0*/  LDS.64 R8, [R2+0x940] ;  /* 0x0009400002087984 */ /* 0x000f280000000a00 */
[----:B------:R-:W5:Y:S04]  /*12c0*/  LDS.128 R12, [R32+UR4+0x5810] ;  /* 0x00581004200c7984 */ /* 0x000f680008000c00 */
[----:B------:R-:W5:Y:S01]  /*12d0*/  LDS.64 R28, [R2+0x980] ;  /* 0x00098000021c7984 */ /* 0x000f620000000a00 */
[C---:B-1----:R-:W-:Y:S01]  /*12e0*/  FFMA R19, R20.reuse, R16, R31 ;  /* 0x0000001014137223 */ /* 0x042fe2000000001f */
[-C--:B------:R-:W-:Y:S01]  /*12f0*/  FFMA R34, R20, R17.reuse, R35 ;  /* 0x0000001114227223 */ /* 0x080fe20000000023 */
[----:B--2---:R-:W-:Y:S01]  /*1300*/  FFMA R20, R16, R24, R30 ;  /* 0x0000001810147223 */ /* 0x004fe2000000001e */
[-C--:B------:R-:W-:Y:S01]  /*1310*/  FFMA R36, R24, R17.reuse, R36 ;  /* 0x0000001118247223 */ /* 0x080fe20000000024 */
[----:B------:R-:W1:Y:S01]  /*1320*/  LDS.64 R30, [R2+0x9c0] ;  /* 0x0009c000021e7984 */ /* 0x000e620000000a00 */
[----:B---3--:R-:W-:Y:S01]  /*1330*/  FFMA R35, R16, R4, R10 ;  /* 0x0000000410237223 */ /* 0x008fe2000000000a */
[----:B------:R-:W-:Y:S01]  /*1340*/  FFMA R24, R4, R17, R33 ;  /* 0x0000001104187223 */ /* 0x000fe20000000021 */
[C---:B----4-:R-:W-:Y:S01]  /*1350*/  FFMA R19, R8.reuse, R21, R19 ;  /* 0x0000001508137223 */ /* 0x050fe20000000013 */
[----:B------:R-:W-:Y:S01]  /*1360*/  FFMA R21, R21, R9, R34 ;  /* 0x0000000915157223 */ /* 0x000fe20000000022 */
[----:B------:R-:W-:Y:S01]  /*1370*/  FFMA R20, R8, R25, R20 ;  /* 0x0000001908147223 */ /* 0x000fe20000000014 */
[----:B------:R-:W-:Y:S01]  /*1380*/  FFMA R25, R25, R9, R36 ;  /* 0x0000000919197223 */ /* 0x000fe20000000024 */
[----:B-----5:R-:W-:Y:S01]  /*1390*/  FFMA R18, R16, R12, R18 ;  /* 0x0000000c10127223 */ /* 0x020fe20000000012 */
[----:B------:R-:W-:Y:S01]  /*13a0*/  FFMA R4, R12, R17, R11 ;  /* 0x000000110c047223 */ /* 0x000fe2000000000b */
[C---:B------:R-:W-:Y:S01]  /*13b0*/  FFMA R12, R8.reuse, R5, R35 ;  /* 0x00000005080c7223 */ /* 0x040fe20000000023 */
[----:B------:R-:W-:Y:S01]  /*13c0*/  FFMA R24, R5, R9, R24 ;  /* 0x0000000905187223 */ /* 0x000fe20000000018 */
[----:B------:R-:W-:Y:S01]  /*13d0*/  FFMA R33, R8, R13, R18 ;  /* 0x0000000d08217223 */ /* 0x000fe20000000012 */
[----:B------:R-:W-:Y:S01]  /*13e0*/  FFMA R13, R13, R9, R4 ;  /* 0x000000090d0d7223 */ /* 0x000fe20000000004 */
[----:B------:R-:W-:Y:S01]  /*13f0*/  FFMA R34, R28, R22, R19 ;  /* 0x000000161c227223 */ /* 0x000fe20000000013 */
[----:B------:R-:W-:Y:S01]  /*1400*/  LDS.128 R8, [R32+UR4+0x4020] ;  /* 0x0040200420087984 */ /* 0x000fe20008000c00 */
[-C--:B------:R-:W-:Y:S01]  /*1410*/  FFMA R21, R22, R29.reuse, R21 ;  /* 0x0000001d16157223 */ /* 0x080fe20000000015 */
[-C--:B------:R-:W-:Y:S01]  /*1420*/  FFMA R22, R6, R29.reuse, R24 ;  /* 0x0000001d06167223 */ /* 0x080fe20000000018 */
[C---:B------:R-:W-:Y:S01]  /*1430*/  FFMA R20, R28.reuse, R26, R20 ;  /* 0x0000001a1c147223 */ /* 0x040fe20000000014 */
[----:B------:R-:W2:Y:S01]  /*1440*/  LDS.64 R4, [R2+0xa00] ;  /* 0x000a000002047984 */ /* 0x000ea20000000a00 */
[C---:B------:R-:W-:Y:S01]  /*1450*/  FFMA R12, R28.reuse, R6, R12 ;  /* 0x000000061c0c7223 */ /* 0x040fe2000000000c */
[----:B------:R-:W-:Y:S01]  /*1460*/  FFMA R33, R28, R14, R33 ;  /* 0x0000000e1c217223 */ /* 0x000fe20000000021 */
[-C--:B------:R-:W-:Y:S01]  /*1470*/  FFMA R25, R26, R29.reuse, R25 ;  /* 0x0000001d1a197223 */ /* 0x080fe20000000019 */
[----:B------:R-:W3:Y:S01]  /*1480*/  LDS.128 R16, [R32+UR4+0x4820] ;  /* 0x0048200420107984 */ /* 0x000ee20008000c00 */
        /* <DEDUP_REMOVED lines=9> */
[----:B------:R-:W1:Y:S04]  /*1520*/  LDS.128 R20, [R32+UR4+0x5020] ;  /* 0x0050200420147984 */ /* 0x000e680008000c00 */
[----:B------:R-:W4:Y:S04]  /*1530*/  LDS.128 R24, [R32+UR4+0x5820] ;  /* 0x0058200420187984 */ /* 0x000f280008000c00 */
[----:B------:R-:W5:Y:S04]  /*1540*/  LDS.64 R12, [R2+0xa40] ;  /* 0x000a4000020c7984 */ /* 0x000f680000000a00 */
[----:B------:R-:W5:Y:S01]  /*1550*/  LDS.64 R30, [R2+0xa80] ;  /* 0x000a8000021e7984 */ /* 0x000f620000000a00 */
[C---:B--2---:R-:W-:Y:S01]  /*1560*/  FFMA R35, R8.reuse, R4, R28 ;  /* 0x0000000408237223 */ /* 0x044fe2000000001c */
[-C--:B------:R-:W-:Y:S01]  /*1570*/  FFMA R8, R8, R5.reuse, R33 ;  /* 0x0000000508087223 */ /* 0x080fe20000000021 */
[----:B---3--:R-:W-:Y:S01]  /*1580*/  FFMA R36, R4, R16, R29 ;  /* 0x0000001004247223 */ /* 0x008fe2000000001d */
[-C--:B------:R-:W-:Y:S01]  /*1590*/  FFMA R34, R16, R5.reuse, R34 ;  /* 0x0000000510227223 */ /* 0x080fe20000000022 */
[----:B------:R-:W2:Y:S01]  /*15a0*/  LDS.64 R28, [R2+0xac0] ;  /* 0x000ac000021c7984 */ /* 0x000ea20000000a00 */
[----:B-1----:R-:W-:Y:S01]  /*15b0*/  FFMA R37, R4, R20, R6 ;  /* 0x0000001404257223 */ /* 0x002fe20000000006 */
[-C--:B------:R-:W-:Y:S01]  /*15c0*/  FFMA R16, R20, R5.reuse, R7 ;  /* 0x0000000514107223 */ /* 0x080fe20000000007 */
[----:B----4-:R-:W-:Y:S01]  /*15d0*/  FFMA R14, R4, R24, R14 ;  /* 0x00000018040e7223 */ /* 0x010fe2000000000e */
[----:B------:R-:W-:Y:S01]  /*15e0*/  FFMA R24, R24, R5, R15 ;  /* 0x0000000518187223 */ /* 0x000fe2000000000f */
[C---:B-----5:R-:W-:Y:S01]  /*15f0*/  FFMA R35, R12.reuse, R9, R35 ;  /* 0x000000090c237223 */ /* 0x060fe20000000023 */
[C---:B------:R-:W-:Y:S01]  /*1600*/  FFMA R33, R12.reuse, R17, R36 ;  /* 0x000000110c217223 */ /* 0x040fe20000000024 */
[C---:B------:R-:W-:Y:S01]  /*1610*/  FFMA R37, R12.reuse, R21, R37 ;  /* 0x000000150c257223 */ /* 0x040fe20000000025 */
[----:B------:R-:W-:Y:S01]  /*1620*/  FFMA R5, R12, R25, R14 ;  /* 0x000000190c057223 */ /* 0x000fe2000000000e */
[-C--:B------:R-:W-:Y:S01]  /*1630*/  FFMA R9, R9, R13.reuse, R8 ;  /* 0x0000000d09097223 */ /* 0x080fe20000000008 */
[-C--:B------:R-:W-:Y:S01]  /*1640*/  FFMA R17, R17, R13.reuse, R34 ;  /* 0x0000000d11117223 */ /* 0x080fe20000000022 */
[C---:B------:R-:W-:Y:S01]  /*1650*/  FFMA R34, R30.reuse, R10, R35 ;  /* 0x0000000a1e227223 */ /* 0x040fe20000000023 */
[C---:B------:R-:W-:Y:S01]  /*1660*/  FFMA R33, R30.reuse, R18, R33 ;  /* 0x000000121e217223 */ /* 0x040fe20000000021 */
[C---:B------:R-:W-:Y:S01]  /*1670*/  FFMA R8, R30.reuse, R22, R37 ;  /* 0x000000161e087223 */ /* 0x040fe20000000025 */
[-C--:B------:R-:W-:Y:S01]  /*1680*/  FFMA R16, R21, R13.reuse, R16 ;  /* 0x0000000d15107223 */ /* 0x080fe20000000010 */
[----:B------:R-:W-:Y:S01]  /*1690*/  FFMA R30, R30, R26, R5 ;  /* 0x0000001a1e1e7223 */ /* 0x000fe20000000005 */
[----:B------:R-:W-:Y:S01]  /*16a0*/  LDS.64 R20, [R2+0xb00] ;  /* 0x000b000002147984 */ /* 0x000fe20000000a00 */
[----:B------:R-:W-:Y:S01]  /*16b0*/  FFMA R25, R25, R13, R24 ;  /* 0x0000000d19197223 */ /* 0x000fe20000000018 */
[-C--:B------:R-:W-:Y:S01]  /*16c0*/  FFMA R10, R10, R31.reuse, R9 ;  /* 0x0000001f0a0a7223 */ /* 0x080fe20000000009 */
[-C--:B------:R-:W-:Y:S01]  /*16d0*/  FFMA R17, R18, R31.reuse, R17 ;  /* 0x0000001f12117223 */ /* 0x080fe20000000011 */
[----:B------:R-:W1:Y:S01]  /*16e0*/  LDS.128 R4, [R32+UR4+0x4030] ;  /* 0x0040300420047984 */ /* 0x000e620008000c00 */
[-C--:B------:R-:W-:Y:S01]  /*16f0*/  FFMA R16, R22, R31.reuse, R16 ;  /* 0x0000001f16107223 */ /* 0x080fe20000000010 */
[----:B------:R-:W-:Y:S01]  /*1700*/  FFMA R31, R26, R31, R25 ;  /* 0x0000001f1a1f7223 */ /* 0x000fe20000000019 */
[C---:B--2---:R-:W-:Y:S01]  /*1710*/  FFMA R34, R28.reuse, R11, R34 ;  /* 0x0000000b1c227223 */ /* 0x044fe20000000022 */
[----:B------:R-:W2:Y:S01]  /*1720*/  LDS.128 R12, [R32+UR4+0x4830] ;  /* 0x00483004200c7984 */ /* 0x000ea20008000c00 */
[C---:B------:R-:W-:Y:S01]  /*1730*/  FFMA R33, R28.reuse, R19, R33 ;  /* 0x000000131c217223 */ /* 0x040fe20000000021 */
[C---:B------:R-:W-:Y:S01]  /*1740*/  FFMA R22, R28.reuse, R23, R8 ;  /* 0x000000171c167223 */ /* 0x040fe20000000008 */
[----:B------:R-:W-:Y:S01]  /*1750*/  FFMA R26, R28, R27, R30 ;  /* 0x0000001b1c1a7223 */ /* 0x000fe2000000001e */
[----:B------:R-:W3:Y:S01]  /*1760*/  LDS.64 R24, [R2+0xb40] ;  /* 0x000b400002187984 */ /* 0x000ee20000000a00 */
[-C--:B------:R-:W-:Y:S01]  /*1770*/  FFMA R28, R11, R29.reuse, R10 ;  /* 0x0000001d0b1c7223 */ /* 0x080fe2000000000a */
[-C--:B------:R-:W-:Y:S01]  /*1780*/  FFMA R35, R19, R29.reuse, R17 ;  /* 0x0000001d13237223 */ /* 0x080fe20000000011 */
[-C--:B------:R-:W-:Y:S01]  /*1790*/  FFMA R23, R23, R29.reuse, R16 ;  /* 0x0000001d17177223 */ /* 0x080fe20000000010 */
[----:B------:R-:W4:Y:S01]  /*17a0*/  LDS.128 R8, [R32+UR4+0x5030] ;  /* 0x0050300420087984 */ /* 0x000f220008000c00 */
[----:B------:R-:W-:-:S03]  /*17b0*/  FFMA R27, R27, R29, R31 ;  /* 0x0000001d1b1b7223 */ /* 0x000fc6000000001f */
[----:B------:R-:W5:Y:S04]  /*17c0*/  LDS.128 R16, [R32+UR4+0x5830] ;  /* 0x0058300420107984 */ /* 0x000f680008000c00 */
[----:B------:R-:W5:Y:S01]  /*17d0*/  LDS.64 R30, [R2+0xb80] ;  /* 0x000b8000021e7984 */ /* 0x000f620000000a00 */
[C---:B-1----:R-:W-:Y:S01]  /*17e0*/  FFMA R37, R4.reuse, R20, R34 ;  /* 0x0000001404257223 */ /* 0x042fe20000000022 */
[----:B------:R-:W-:Y:S02]  /*17f0*/  FFMA R4, R4, R21, R28 ;  /* 0x0000001504047223 */ /* 0x000fe4000000001c */
[----:B------:R-:W1:Y:S01]  /*1800*/  LDS.64 R28, [R2+0xbc0] ;  /* 0x000bc000021c7984 */ /* 0x000e620000000a00 */
[----:B------:R-:W-:-:S04]  /*1810*/  DEPBAR.LE SB0, 0x0 ;  /* 0x000080000000791a */ /* 0x000fc80000000000 */
[----:B--2---:R-:W-:Y:S01]  /*1820*/  FFMA R36, R20, R12, R33 ;  /* 0x0000000c14247223 */ /* 0x004fe20000000021 */
[----:B------:R-:W-:Y:S01]  /*1830*/  FFMA R12, R12, R21, R35 ;  /* 0x000000150c0c7223 */ /* 0x000fe20000000023 */
[C---:B---3--:R-:W-:Y:S01]  /*1840*/  FFMA R34, R24.reuse, R5, R37 ;  /* 0x0000000518227223 */ /* 0x048fe20000000025 */
[----:B------:R-:W-:Y:S01]  /*1850*/  FFMA R5, R5, R25, R4 ;  /* 0x0000001905057223 */ /* 0x000fe20000000004 */
[----:B------:R-:W-:Y:S01]  /*1860*/  FFMA R33, R24, R13, R36 ;  /* 0x0000000d18217223 */ /* 0x000fe20000000024 */
[----:B------:R-:W-:Y:S01]  /*1870*/  FFMA R4, R13, R25, R12 ;  /* 0x000000190d047223 */ /* 0x000fe2000000000c */
[----:B----4-:R-:W-:Y:S01]  /*1880*/  FFMA R13, R20, R8, R22 ;  /* 0x00000008140d7223 */ /* 0x010fe20000000016 */
[-C--:B------:R-:W-:Y:S01]  /*1890*/  FFMA R8, R8, R21.reuse, R23 ;  /* 0x0000001508087223 */ /* 0x080fe20000000017 */
[----:B-----5:R-:W-:Y:S01]  /*18a0*/  FFMA R26, R20, R16, R26 ;  /* 0x00000010141a7223 */ /* 0x020fe2000000001a */
[----:B------:R-:W-:Y:S01]  /*18b0*/  FFMA R16, R16, R21, R27 ;  /* 0x0000001510107223 */ /* 0x000fe2000000001b */
[----:B------:R-:W-:Y:S01]  /*18c0*/  BAR.SYNC.DEFER_BLOCKING 0x0 ;  /* 0x0000000000007b1d */ /* 0x000fe20000010000 */
[C---:B------:R-:W-:Y:S01]  /*18d0*/  FFMA R27, R24.reuse, R9, R13 ;  /* 0x00000009181b7223 */ /* 0x040fe2000000000d */
[----:B------:R-:W-:Y:S01]  /*18e0*/  FFMA R9, R9, R25, R8 ;  /* 0x0000001909097223 */ /* 0x000fe20000000008 */
[----:B------:R-:W-:Y:S01]  /*18f0*/  FFMA R35, R24, R17, R26 ;  /* 0x0000001118237223 */ /* 0x000fe2000000001a */
[----:B------:R-:W-:Y:S01]  /*1900*/  FFMA R17, R17, R25, R16 ;  /* 0x0000001911117223 */ /* 0x000fe20000000010 */
[C---:B------:R-:W-:Y:S01]  /*1910*/  FFMA R34, R30.reuse, R6, R34 ;  /* 0x000000061e227223 */ /* 0x040fe20000000022 */
[C---:B------:R-:W-:Y:S01]  /*1920*/  FFMA R33, R30.reuse, R14, R33 ;  /* 0x0000000e1e217223 */ /* 0x040fe20000000021 */
[C---:B------:R-:W-:Y:S01]  /*1930*/  FFMA R8, R30.reuse, R10, R27 ;  /* 0x0000000a1e087223 */ /* 0x040fe2000000001b */
[----:B------:R-:W-:Y:S01]  /*1940*/  FFMA R30, R30, R18, R35 ;  /* 0x000000121e1e7223 */ /* 0x000fe20000000023 */
[-C--:B------:R-:W-:Y:S01]  /*1950*/  FFMA R5, R6, R31.reuse, R5 ;  /* 0x0000001f06057223 */ /* 0x080fe20000000005 */
[-C--:B------:R-:W-:Y:S01]  /*1960*/  FFMA R4, R14, R31.reuse, R4 ;  /* 0x0000001f0e047223 */ /* 0x080fe20000000004 */
[-C--:B------:R-:W-:Y:S01]  /*1970*/  FFMA R10, R10, R31.reuse, R9 ;  /* 0x0000001f0a0a7223 */ /* 0x080fe20000000009 */
[----:B------:R-:W-:Y:S01]  /*1980*/  FFMA R31, R18, R31, R17 ;  /* 0x0000001f121f7223 */ /* 0x000fe20000000011 */
[----:B------:R-:W-:Y:S01]  /*1990*/  LDS.64 R12, [R2] ;  /* 0x00000000020c7984 */ /* 0x000fe20000000a00 */
[C---:B-1----:R-:W-:Y:S01]  /*19a0*/  FFMA R34, R28.reuse, R7, R34 ;  /* 0x000000071c227223 */ /* 0x042fe20000000022 */
[C---:B------:R-:W-:Y:S01]  /*19b0*/  FFMA R33, R28.reuse, R15, R33 ;  /* 0x0000000f1c217223 */ /* 0x040fe20000000021 */
[C---:B------:R-:W-:Y:S01]  /*19c0*/  FFMA R14, R28.reuse, R11, R8 ;  /* 0x0000000b1c0e7223 */ /* 0x040fe20000000008 */
[----:B------:R-:W1:Y:S01]  /*19d0*/  LDS.128 R20, [R32+UR4] ;  /* 0x0000000420147984 */ /* 0x000e620008000c00 */
[----:B------:R-:W-:Y:S01]  /*19e0*/  FFMA R18, R28, R19, R30 ;  /* 0x000000131c127223 */ /* 0x000fe2000000001e */
[-C--:B------:R-:W-:Y:S01]  /*19f0*/  FFMA R35, R15, R29.reuse, R4 ;  /* 0x0000001d0f237223 */ /* 0x080fe20000000004 */
[-C--:B------:R-:W-:Y:S01]  /*1a00*/  FFMA R28, R7, R29.reuse, R5 ;  /* 0x0000001d071c7223 */ /* 0x080fe20000000005 */
[----:B------:R-:W2:Y:S01]  /*1a10*/  LDS.128 R24, [R32+UR4+0x800] ;  /* 0x0008000420187984 */ /* 0x000ea20008000c00 */
[-C--:B------:R-:W-:Y:S01]  /*1a20*/  FFMA R15, R11, R29.reuse, R10 ;  /* 0x0000001d0b0f7223 */ /* 0x080fe2000000000a */
[----:B------:R-:W-:-:S02]  /*1a30*/  FFMA R19, R19, R29, R31 ;  /* 0x0000001d13137223 */ /* 0x000fc4000000001f */
[----:B------:R-:W3:Y:S04]  /*1a40*/  LDS.128 R4, [R32+UR4+0x1000] ;  /* 0x0010000420047984 */ /* 0x000ee80008000c00 */
[----:B------:R-:W4:Y:S04]  /*1a50*/  LDS.128 R8, [R32+UR4+0x1800] ;  /* 0x0018000420087984 */ /* 0x000f280008000c00 */
[----:B------:R-:W5:Y:S04]  /*1a60*/  LDS.64 R16, [R2+0x40] ;  /* 0x0000400002107984 */ /* 0x000f680000000a00 */
[----:B------:R-:W5:Y:S01]  /*1a70*/  LDS.64 R30, [R2+0x80] ;  /* 0x00008000021e7984 */ /* 0x000f620000000a00 */
[C---:B-1----:R-:W-:Y:S01]  /*1a80*/  FFMA R36, R20.reuse, R13, R28 ;  /* 0x0000000d14247223 */ /* 0x042fe2000000001c */
[----:B------:R-:W-:-:S02]  /*1a90*/  FFMA R37, R20, R12, R34 ;  /* 0x0000000c14257223 */ /* 0x000fc40000000022 */
[----:B------:R-:W1:Y:S01]  /*1aa0*/  LDS.64 R28, [R2+0xc0] ;  /* 0x0000c000021c7984 */ /* 0x000e620000000a00 */
[----:B--2---:R-:W-:Y:S01]  /*1ab0*/  FFMA R34, R12, R24, R33 ;  /* 0x000000180c227223 */ /* 0x004fe20000000021 */
[-C--:B------:R-:W-:Y:S01]  /*1ac0*/  FFMA R38, R24, R13.reuse, R35 ;  /* 0x0000000d18267223 */ /* 0x080fe20000000023 */
[----:B---3--:R-:W-:Y:S01]  /*1ad0*/  FFMA R33, R12, R4, R14 ;  /* 0x000000040c217223 */ /* 0x008fe2000000000e */
[-C--:B------:R-:W-:Y:S01]  /*1ae0*/  FFMA R14, R4, R13.reuse, R15 ;  /* 0x0000000d040e7223 */ /* 0x080fe2000000000f */
[----:B----4-:R-:W-:Y:S01]  /*1af0*/  FFMA R18, R12, R8, R18 ;  /* 0x000000080c127223 */ /* 0x010fe20000000012 */
[----:B------:R-:W-:Y:S01]  /*1b00*/  FFMA R8, R8, R13, R19 ;  /* 0x0000000d08087223 */ /* 0x000fe20000000013 */
[C---:B-----5:R-:W-:Y:S01]  /*1b10*/  FFMA R4, R16.reuse, R5, R33 ;  /* 0x0000000510047223 */ /* 0x060fe20000000021 */
[----:B------:R-:W-:Y:S01]  /*1b20*/  FFMA R5, R5, R17, R14 ;  /* 0x0000001105057223 */ /* 0x000fe2000000000e */
[C---:B------:R-:W-:Y:S01]  /*1b30*/  FFMA R35, R16.reuse, R9, R18 ;  /* 0x0000000910237223 */ /* 0x040fe20000000012 */
[----:B------:R-:W-:Y:S01]  /*1b40*/  FFMA R33, R9, R17, R8 ;  /* 0x0000001109217223 */ /* 0x000fe20000000008 */
[----:B------:R-:W-:Y:S01]  /*1b50*/  LDS.128 R12, [R32+UR4+0x10] ;  /* 0x00001004200c7984 */ /* 0x000fe20008000c00 */
[C---:B------:R-:W-:Y:S01]  /*1b60*/  FFMA R20, R16.reuse, R21, R37 ;  /* 0x0000001510147223 */ /* 0x040fe20000000025 */
[----:B------:R-:W-:Y:S01]  /*1b70*/  FFMA R21, R21, R17, R36 ;  /* 0x0000001115157223 */ /* 0x000fe20000000024 */
[----:B------:R-:W-:Y:S01]  /*1b80*/  FFMA R24, R16, R25, R34 ;  /* 0x0000001910187223 */ /* 0x000fe20000000022 */
[----:B------:R-:W2:Y:S01]  /*1b90*/  LDS.64 R8, [R2+0x100] ;  /* 0x0001000002087984 */ /* 0x000ea20000000a00 */
[----:B------:R-:W-:Y:S01]  /*1ba0*/  FFMA R25, R25, R17, R38 ;  /* 0x0000001119197223 */ /* 0x000fe20000000026 */
[----:B------:R-:W-:Y:S01]  /*1bb0*/  FFMA R20, R30, R22, R20 ;  /* 0x000000161e147223 */ /* 0x000fe20000000014 */
[-C--:B------:R-:W-:Y:S01]  /*1bc0*/  FFMA R21, R22, R31.reuse, R21 ;  /* 0x0000001f16157223 */ /* 0x080fe20000000015 */
[C---:B------:R-:W-:Y:S01]  /*1bd0*/  FFMA R34, R30.reuse, R26, R24 ;  /* 0x0000001a1e227223 */ /* 0x040fe20000000018 */
[----:B------:R-:W-:Y:S01]  /*1be0*/  FFMA R4, R30, R6, R4 ;  /* 0x000000061e047223 */ /* 0x000fe20000000004 */
[-C--:B------:R-:W-:Y:S01]  /*1bf0*/  FFMA R22, R26, R31.reuse, R25 ;  /* 0x0000001f1a167223 */ /* 0x080fe20000000019 */
[-C--:B------:R-:W-:Y:S01]  /*1c00*/  FFMA R5, R6, R31.reuse, R5 ;  /* 0x0000001f06057223 */ /* 0x080fe20000000005 */
[----:B------:R-:W-:Y:S01]  /*1c10*/  FFMA R30, R30, R10, R35 ;  /* 0x0000000a1e1e7223 */ /* 0x000fe20000000023 */
[----:B------:R-:W-:Y:S01]  /*1c20*/  FFMA R31, R10, R31, R33 ;  /* 0x0000001f0a1f7223 */ /* 0x000fe20000000021 */
[----:B------:R-:W3:Y:S04]  /*1c30*/  LDS.64 R24, [R2+0x140] ;  /* 0x0001400002187984 */ /* 0x000ee80000000a00 */
[----:B------:R-:W4:Y:S01]  /*1c40*/  LDS.128 R16, [R32+UR4+0x810] ;  /* 0x0008100420107984 */ /* 0x000f220008000c00 */
[C---:B-1----:R-:W-:Y:S01]  /*1c50*/  FFMA R34, R28.reuse, R27, R34 ;  /* 0x0000001b1c227223 */ /* 0x042fe20000000022 */
[----:B------:R-:W-:Y:S01]  /*1c60*/  FFMA R35, R27, R29, R22 ;  /* 0x0000001d1b237223 */ /* 0x000fe20000000016 */
[C---:B------:R-:W-:Y:S01]  /*1c70*/  FFMA R33, R28.reuse, R23, R20 ;  /* 0x000000171c217223 */ /* 0x040fe20000000014 */
[C---:B------:R-:W-:Y:S01]  /*1c80*/  FFMA R10, R28.reuse, R7, R4 ;  /* 0x000000071c0a7223 */ /* 0x040fe20000000004 */
[----:B------:R-:W-:Y:S01]  /*1c90*/  FFMA R26, R28, R11, R30 ;  /* 0x0000000b1c1a7223 */ /* 0x000fe2000000001e */
[-C--:B------:R-:W-:Y:S01]  /*1ca0*/  FFMA R27, R7, R29.reuse, R5 ;  /* 0x0000001d071b7223 */ /* 0x080fe20000000005 */
[-C--:B------:R-:W-:Y:S01]  /*1cb0*/  FFMA R28, R23, R29.reuse, R21 ;  /* 0x0000001d171c7223 */ /* 0x080fe20000000015 */
[----:B------:R-:W1:Y:S01]  /*1cc0*/  LDS.128 R4, [R32+UR4+0x1810] ;  /* 0x0018100420047984 */ /* 0x000e620008000c00 */
[----:B------:R-:W-:-:S03]  /*1cd0*/  FFMA R11, R11, R29, R31 ;  /* 0x0000001d0b0b7223 */ /* 0x000fc6000000001f */
[----:B------:R-:W5:Y:S04]  /*1ce0*/  LDS.128 R20, [R32+UR4+0x1010] ;  /* 0x0010100420147984 */ /* 0x000f680008000c00 */
[----:B------:R-:W5:Y:S01]  /*1cf0*/  LDS.64 R30, [R2+0x180] ;  /* 0x00018000021e7984 */ /* 0x000f620000000a00 */
[C---:B--2---:R-:W-:Y:S01]  /*1d00*/  FFMA R36, R12.reuse, R9, R28 ;  /* 0x000000090c247223 */ /* 0x044fe2000000001c */
[----:B------:R-:W-:Y:S02]  /*1d10*/  FFMA R33, R12, R8, R33 ;  /* 0x000000080c217223 */ /* 0x000fe40000000021 */
[----:B------:R-:W2:Y:S02]  /*1d20*/  LDS.64 R28, [R2+0x1c0] ;  /* 0x0001c000021c7984 */ /* 0x000ea40000000a00 */
[----:B---3--:R-:W-:Y:S01]  /*1d30*/  FFMA R12, R24, R13, R33 ;  /* 0x0000000d180c7223 */ /* 0x008fe20000000021 */
[----:B------:R-:W-:Y:S01]  /*1d40*/  FFMA R13, R13, R25, R36 ;  /* 0x000000190d0d7223 */ /* 0x000fe20000000024 */
[----:B----4-:R-:W-:Y:S01]  /*1d50*/  FFMA R34, R8, R16, R34 ;  /* 0x0000001008227223 */ /* 0x010fe20000000022 */
[----:B------:R-:W-:-:S03]  /*1d60*/  FFMA R38, R16, R9, R35 ;  /* 0x0000000910267223 */ /* 0x000fc60000000023 */
[----:B------:R-:W-:Y:S01]  /*1d70*/  FFMA R16, R24, R17, R34 ;  /* 0x0000001118107223 */ /* 0x000fe20000000022 */
[----:B------:R-:W-:Y:S01]  /*1d80*/  FFMA R17, R17, R25, R38 ;  /* 0x0000001911117223 */ /* 0x000fe20000000026 */
[----:B-1----:R-:W-:Y:S01]  /*1d90*/  FFMA R26, R8, R4, R26 ;  /* 0x00000004081a7223 */ /* 0x002fe2000000001a */
[-C--:B------:R-:W-:Y:S01]  /*1da0*/  FFMA R4, R4, R9.reuse, R11 ;  /* 0x0000000904047223 */ /* 0x080fe2000000000b */
[----:B-----5:R-:W-:Y:S01]  /*1db0*/  FFMA R33, R8, R20, R10 ;  /* 0x0000001408217223 */ /* 0x020fe2000000000a */
[----:B------:R-:W-:Y:S01]  /*1dc0*/  FFMA R20, R20, R9, R27 ;  /* 0x0000000914147223 */ /* 0x000fe2000000001b */
[C---:B------:R-:W-:Y:S01]  /*1dd0*/  FFMA R37, R24.reuse, R5, R26 ;  /* 0x0000000518257223 */ /* 0x040fe2000000001a */
[----:B------:R-:W-:Y:S01]  /*1de0*/  LDS.128 R8, [R32+UR4+0x20] ;  /* 0x0000200420087984 */ /* 0x000fe20008000c00 */
[----:B------:R-:W-:Y:S01]  /*1df0*/  FFMA R27, R24, R21, R33 ;  /* 0x00000015181b7223 */ /* 0x000fe20000000021 */
[-C--:B------:R-:W-:Y:S01]  /*1e00*/  FFMA R33, R5, R25.reuse, R4 ;  /* 0x0000001905217223 */ /* 0x080fe20000000004 */
[----:B------:R-:W-:Y:S01]  /*1e10*/  FFMA R21, R21, R25, R20 ;  /* 0x0000001915157223 */ /* 0x000fe20000000014 */
[----:B------:R-:W1:Y:S01]  /*1e20*/  LDS.64 R4, [R2+0x200] ;  /* 0x0002000002047984 */ /* 0x000e620000000a00 */
[C---:B------:R-:W-:Y:S01]  /*1e30*/  FFMA R36, R30.reuse, R14, R12 ;  /* 0x0000000e1e247223 */ /* 0x040fe2000000000c */
[C---:B------:R-:W-:Y:S01]  /*1e40*/  FFMA R35, R30.reuse, R18, R16 ;  /* 0x000000121e237223 */ /* 0x040fe20000000010 */
[----:B------:R-:W-:Y:S01]  /*1e50*/  FFMA R12, R30, R22, R27 ;  /* 0x000000161e0c7223 */ /* 0x000fe2000000001b */
[-C--:B------:R-:W-:Y:S01]  /*1e60*/  FFMA R16, R22, R31.reuse, R21 ;  /* 0x0000001f16107223 */ /* 0x080fe20000000015 */
[----:B------:R-:W3:Y:S01]  /*1e70*/  LDS.128 R24, [R32+UR4+0x820] ;  /* 0x0008200420187984 */ /* 0x000ee20008000c00 */
[----:B------:R-:W-:Y:S01]  /*1e80*/  FFMA R34, R30, R6, R37 ;  /* 0x000000061e227223 */ /* 0x000fe20000000025 */
[-C--:B------:R-:W-:Y:S01]  /*1e90*/  FFMA R13, R14, R31.reuse, R13 ;  /* 0x0000001f0e0d7223 */ /* 0x080fe2000000000d */
[-C--:B------:R-:W-:Y:S01]  /*1ea0*/  FFMA R17, R18, R31.reuse, R17 ;  /* 0x0000001f12117223 */ /* 0x080fe20000000011 */
[----:B------:R-:W4:Y:S01]  /*1eb0*/  LDS.64 R20, [R2+0x240] ;  /* 0x0002400002147984 */ /* 0x000f220000000a00 */
        /* <DEDUP_REMOVED lines=8> */
[----:B------:R-:W2:Y:S01]  /*1f40*/  LDS.128 R12, [R32+UR4+0x1020] ;  /* 0x00102004200c7984 */ /* 0x000ea20008000c00 */
[----:B------:R-:W-:-:S03]  /*1f50*/  FFMA R7, R7, R29, R33 ;  /* 0x0000001d07077223 */ /* 0x000fc60000000021 */
[----:B------:R-:W5:Y:S01]  /*1f60*/  LDS.128 R16, [R32+UR4+0x1820] ;  /* 0x0018200420107984 */ /* 0x000f620008000c00 */
[C---:B-1----:R-:W-:Y:S01]  /*1f70*/  FFMA R31, R8.reuse, R4, R31 ;  /* 0x00000004081f7223 */ /* 0x042fe2000000001f */
[-C--:B------:R-:W-:Y:S02]  /*1f80*/  FFMA R8, R8, R5.reuse, R28 ;  /* 0x0000000508087223 */ /* 0x080fe4000000001c */
[----:B------:R-:W1:Y:S01]  /*1f90*/  LDS.64 R28, [R2+0x280] ;  /* 0x00028000021c7984 */ /* 0x000e620000000a00 */
[----:B---3--:R-:W-:Y:S01]  /*1fa0*/  FFMA R36, R4, R24, R30 ;  /* 0x0000001804247223 */ /* 0x008fe2000000001e */
[----:B------:R-:W-:Y:S01]  /*1fb0*/  FFMA R34, R24, R5, R34 ;  /* 0x0000000518227223 */ /* 0x000fe20000000022 */
[C---:B----4-:R-:W-:Y:S01]  /*1fc0*/  FFMA R24, R20.reuse, R9, R31 ;  /* 0x0000000914187223 */ /* 0x050fe2000000001f */
[----:B------:R-:W-:Y:S01]  /*1fd0*/  FFMA R30, R9, R21, R8 ;  /* 0x00000015091e7223 */ /* 0x000fe20000000008 */
[----:B------:R-:W-:Y:S01]  /*1fe0*/  FFMA R31, R20, R25, R36 ;  /* 0x00000019141f7223 */ /* 0x000fe20000000024 */
[----:B------:R-:W3:Y:S01]  /*1ff0*/  LDS.64 R8, [R2+0x2c0] ;  /* 0x0002c00002087984 */ /* 0x000ee20000000a00 */
[----:B------:R-:W-:Y:S01]  /*2000*/  FFMA R25, R25, R21, R34 ;  /* 0x0000001519197223 */ /* 0x000fe20000000022 */
[----:B--2---:R-:W-:Y:S01]  /*2010*/  FFMA R33, R4, R12, R6 ;  /* 0x0000000c04217223 */ /* 0x004fe20000000006 */
[-C--:B------:R-:W-:Y:S01]  /*2020*/  FFMA R12, R12, R5.reuse, R23 ;  /* 0x000000050c0c7223 */ /* 0x080fe20000000017 */
[----:B-----5:R-:W-:Y:S01]  /*2030*/  FFMA R22, R4, R16, R22 ;  /* 0x0000001004167223 */ /* 0x020fe20000000016 */
[----:B------:R-:W-:Y:S01]  /*2040*/  FFMA R4, R16, R5, R7 ;  /* 0x0000000510047223 */ /* 0x000fe20000000007 */
[C---:B------:R-:W-:Y:S01]  /*2050*/  FFMA R16, R20.reuse, R13, R33 ;  /* 0x0000000d14107223 */ /* 0x040fe20000000021 */
[----:B------:R-:W-:Y:S01]  /*2060*/  FFMA R33, R13, R21, R12 ;  /* 0x000000150d217223 */ /* 0x000fe2000000000c */
[----:B------:R-:W-:Y:S01]  /*2070*/  FFMA R34, R20, R17, R22 ;  /* 0x0000001114227223 */ /* 0x000fe20000000016 */
[----:B------:R-:W-:Y:S01]  /*2080*/  FFMA R35, R17, R21, R4 ;  /* 0x0000001511237223 */ /* 0x000fe20000000004 */
[----:B------:R-:W-:Y:S04]  /*2090*/  LDS.64 R12, [R2+0x300] ;  /* 0x00030000020c7984 */ /* 0x000fe80000000a00 */
[----:B------:R-:W2:Y:S04]  /*20a0*/  LDS.128 R4, [R32+UR4+0x30] ;  /* 0x0000300420047984 */ /* 0x000ea80008000c00 */
[----:B------:R-:W4:Y:S01]  /*20b0*/  LDS.128 R20, [R32+UR4+0x830] ;  /* 0x0008300420147984 */ /* 0x000f220008000c00 */
[C---:B-1----:R-:W-:Y:S01]  /*20c0*/  FFMA R31, R28.reuse, R26, R31 ;  /* 0x0000001a1c1f7223 */ /* 0x042fe2000000001f */
[----:B------:R-:W-:Y:S01]  /*20d0*/  FFMA R17, R28, R10, R24 ;  /* 0x0000000a1c117223 */ /* 0x000fe20000000018 */
[-C--:B------:R-:W-:Y:S01]  /*20e0*/  FFMA R26, R26, R29.reuse, R25 ;  /* 0x0000001d1a1a7223 */ /* 0x080fe20000000019 */
[-C--:B------:R-:W-:Y:S01]  /*20f0*/  FFMA R30, R10, R29.reuse, R30 ;  /* 0x0000001d0a1e7223 */ /* 0x080fe2000000001e */
[----:B------:R-:W1:Y:S01]  /*2100*/  LDS.64 R24, [R2+0x340] ;  /* 0x0003400002187984 */ /* 0x000e620000000a00 */
[C---:B------:R-:W-:Y:S01]  /*2110*/  FFMA R16, R28.reuse, R14, R16 ;  /* 0x0000000e1c107223 */ /* 0x040fe20000000010 */
[----:B------:R-:W-:Y:S01]  /*2120*/  FFMA R34, R28, R18, R34 ;  /* 0x000000121c227223 */ /* 0x000fe20000000022 */
[-C--:B------:R-:W-:Y:S01]  /*2130*/  FFMA R10, R14, R29.reuse, R33 ;  /* 0x0000001d0e0a7223 */ /* 0x080fe20000000021 */
[----:B------:R-:W-:Y:S01]  /*2140*/  FFMA R18, R18, R29, R35 ;  /* 0x0000001d12127223 */ /* 0x000fe20000000023 */
[C---:B---3--:R-:W-:Y:S01]  /*2150*/  FFMA R31, R8.reuse, R27, R31 ;  /* 0x0000001b081f7223 */ /* 0x048fe2000000001f */
[C---:B------:R-:W-:Y:S01]  /*2160*/  FFMA R33, R8.reuse, R15, R16 ;  /* 0x0000000f08217223 */ /* 0x040fe20000000010 */
[C---:B------:R-:W-:Y:S01]  /*2170*/  FFMA R14, R8.reuse, R11, R17 ;  /* 0x0000000b080e7223 */ /* 0x040fe20000000011 */
[----:B------:R-:W-:Y:S01]  /*2180*/  FFMA R34, R8, R19, R34 ;  /* 0x0000001308227223 */ /* 0x000fe20000000022 */
[-C--:B------:R-:W-:Y:S01]  /*2190*/  FFMA R30, R11, R9.reuse, R30 ;  /* 0x000000090b1e7223 */ /* 0x080fe2000000001e */
[-C--:B------:R-:W-:Y:S01]  /*21a0*/  FFMA R27, R27, R9.reuse, R26 ;  /* 0x000000091b1b7223 */ /* 0x080fe2000000001a */
[-C--:B------:R-:W-:Y:S01]  /*21b0*/  FFMA R15, R15, R9.reuse, R10 ;  /* 0x000000090f0f7223 */ /* 0x080fe2000000000a */
[----:B------:R-:W-:Y:S01]  /*21c0*/  FFMA R35, R19, R9, R18 ;  /* 0x0000000913237223 */ /* 0x000fe20000000012 */
[----:B------:R-:W3:Y:S04]  /*21d0*/  LDS.64 R28, [R2+0x380] ;  /* 0x00038000021c7984 */ /* 0x000ee80000000a00 */
[----:B------:R-:W5:Y:S04]  /*21e0*/  LDS.128 R8, [R32+UR4+0x1030] ;  /* 0x0010300420087984 */ /* 0x000f680008000c00 */
[----:B------:R-:W5:Y:S01]  /*21f0*/  LDS.128 R16, [R32+UR4+0x1830] ;  /* 0x0018300420107984 */ /* 0x000f620008000c00 */
[C---:B--2---:R-:W-:Y:S01]  /*2200*/  FFMA R37, R4.reuse, R12, R14 ;  /* 0x0000000c04257223 */ /* 0x044fe2000000000e */
[-C--:B------:R-:W-:Y:S01]  /*2210*/  FFMA R30, R4, R13.reuse, R30 ;  /* 0x0000000d041e7223 */ /* 0x080fe2000000001e */
[----:B------:R-:W-:Y:S01]  /*2220*/  SHF.L.U32 R14, R0, 0xb, RZ ;  /* 0x0000000b000e7819 */ /* 0x000fe200000006ff */
[----:B----4-:R-:W-:Y:S01]  /*2230*/  FFMA R4, R12, R20, R31 ;  /* 0x000000140c047223 */ /* 0x010fe2000000001f */
[----:B------:R-:W-:-:S02]  /*2240*/  FFMA R20, R20, R13, R27 ;  /* 0x0000000d14147223 */ /* 0x000fc4000000001b */
[----:B------:R-:W-:Y:S01]  /*2250*/  LOP3.LUT R14, R14, 0x7fffc000, RZ, 0xc0, !PT ;  /* 0x7fffc0000e0e7812 */ /* 0x000fe200078ec0ff */
[----:B------:R2:W4:Y:S01]  /*2260*/  LDS.64 R26, [R2+0x3c0] ;  /* 0x0003c000021a7984 */ /* 0x0005220000000a00 */
[C---:B------:R-:W-:Y:S02]  /*2270*/  SHF.L.U32 R31, R3.reuse, 0x4, RZ ;  /* 0x00000004031f7819 */ /* 0x040fe400000006ff */
[----:B------:R-:W-:Y:S02]  /*2280*/  SHF.L.U32 R3, R3, 0x1, RZ ;  /* 0x0000000103037819 */ /* 0x000fe400000006ff */
[----:B------:R-:W-:Y:S02]  /*2290*/  LOP3.LUT R14, R14, 0xf80, R31, 0xf8, !PT ;  /* 0x00000f800e0e7812 */ /* 0x000fe400078ef81f */
[----:B------:R-:W-:Y:S01]  /*22a0*/  SHF.L.U32 R31, R0, 0x4, RZ ;  /* 0x00000004001f7819 */ /* 0x000fe200000006ff */
[----:B-1----:R-:W-:Y:S01]  /*22b0*/  FFMA R41, R5, R25, R30 ;  /* 0x0000001905297223 */ /* 0x002fe2000000001e */
[C---:B------:R-:W-:Y:S01]  /*22c0*/  FFMA R37, R24.reuse, R5, R37 ;  /* 0x0000000518257223 */ /* 0x040fe20000000025 */
[----:B------:R-:W-:Y:S01]  /*22d0*/  FFMA R39, R24, R21, R4 ;  /* 0x0000001518277223 */ /* 0x000fe20000000004 */
[----:B------:R-:W-:Y:S01]  /*22e0*/  LOP3.LUT R14, R14, 0x70, R31, 0xf8, !PT ;  /* 0x000000700e0e7812 */ /* 0x000fe200078ef81f */
[----:B------:R-:W-:Y:S01]  /*22f0*/  FFMA R21, R21, R25, R20 ;  /* 0x0000001915157223 */ /* 0x000fe20000000014 */
[----:B------:R-:W1:Y:S02]  /*2300*/  LDC.64 R30, c[0x0][0x380] ;  /* 0x0000e000ff1e7b82 */ /* 0x000e640000000a00 */
[----:B------:R-:W-:Y:S01]  /*2310*/  LOP3.LUT R3, R14, 0xe, R3, 0xf8, !PT ;  /* 0x0000000e0e037812 */ /* 0x000fe200078ef803 */
[C---:B---3--:R-:W-:Y:S01]  /*2320*/  FFMA R5, R28.reuse, R6, R37 ;  /* 0x000000061c057223 */ /* 0x048fe20000000025 */
[----:B------:R-:W-:Y:S01]  /*2330*/  FFMA R0, R28, R22, R39 ;  /* 0x000000161c007223 */ /* 0x000fe20000000027 */
[-C--:B------:R-:W-:Y:S01]  /*2340*/  FFMA R6, R6, R29.reuse, R41 ;  /* 0x0000001d06067223 */ /* 0x080fe20000000029 */
[----:B------:R-:W-:Y:S01]  /*2350*/  FFMA R22, R22, R29, R21 ;  /* 0x0000001d16167223 */ /* 0x000fe20000000015 */
[----:B-----5:R-:W-:Y:S01]  /*2360*/  FFMA R33, R12, R8, R33 ;  /* 0x000000080c217223 */ /* 0x020fe20000000021 */
[-C--:B------:R-:W-:Y:S01]  /*2370*/  FFMA R8, R8, R13.reuse, R15 ;  /* 0x0000000d08087223 */ /* 0x080fe2000000000f */
[----:B------:R-:W-:Y:S01]  /*2380*/  FFMA R34, R12, R16, R34 ;  /* 0x000000100c227223 */ /* 0x000fe20000000022 */
[----:B------:R-:W-:Y:S01]  /*2390*/  FFMA R16, R16, R13, R35 ;  /* 0x0000000d10107223 */ /* 0x000fe20000000023 */
[C---:B------:R-:W-:Y:S01]  /*23a0*/  FFMA R33, R24.reuse, R9, R33 ;  /* 0x0000000918217223 */ /* 0x040fe20000000021 */
[----:B------:R-:W-:Y:S01]  /*23b0*/  FFMA R13, R9, R25, R8 ;  /* 0x00000019090d7223 */ /* 0x000fe20000000008 */
[----:B------:R-:W-:Y:S01]  /*23c0*/  FFMA R9, R24, R17, R34 ;  /* 0x0000001118097223 */ /* 0x000fe20000000022 */
[----:B------:R-:W-:Y:S01]  /*23d0*/  FFMA R17, R17, R25, R16 ;  /* 0x0000001911117223 */ /* 0x000fe20000000010 */
[----:B--2---:R-:W-:Y:S01]  /*23e0*/  FFMA R2, R28, R10, R33 ;  /* 0x0000000a1c027223 */ /* 0x004fe20000000021 */
[-C--:B------:R-:W-:Y:S01]  /*23f0*/  FFMA R10, R10, R29.reuse, R13 ;  /* 0x0000001d0a0a7223 */ /* 0x080fe2000000000d */
[----:B------:R-:W-:Y:S01]  /*2400*/  FFMA R28, R28, R18, R9 ;  /* 0x000000121c1c7223 */ /* 0x000fe20000000009 */
[----:B------:R-:W-:Y:S01]  /*2410*/  FFMA R18, R18, R29, R17 ;  /* 0x0000001d12127223 */ /* 0x000fe20000000011 */
[----:B-1----:R-:W-:-:S04]  /*2420*/  IMAD.WIDE.U32 R30, R3, 0x4, R30 ;  /* 0x00000004031e7825 */ /* 0x002fc800078e001e */
[C---:B----4-:R-:W-:Y:S01]  /*2430*/  FFMA R5, R26.reuse, R7, R5 ;  /* 0x000000071a057223 */ /* 0x050fe20000000005 */
[C---:B------:R-:W-:Y:S01]  /*2440*/  FFMA R9, R26.reuse, R23, R0 ;  /* 0x000000171a097223 */ /* 0x040fe20000000000 */
[C---:B------:R-:W-:Y:S01]  /*2450*/  FFMA R13, R26.reuse, R11, R2 ;  /* 0x0000000b1a0d7223 */ /* 0x040fe20000000002 */
[----:B------:R-:W-:Y:S01]  /*2460*/  FFMA R15, R26, R19, R28 ;  /* 0x000000131a0f7223 */ /* 0x000fe2000000001c */
[-C--:B------:R-:W-:Y:S01]  /*2470*/  FFMA R7, R7, R27.reuse, R6 ;  /* 0x0000001b07077223 */ /* 0x080fe20000000006 */
[-C--:B------:R-:W-:Y:S01]  /*2480*/  FFMA R23, R23, R27.reuse, R22 ;  /* 0x0000001b17177223 */ /* 0x080fe20000000016 */
[-C--:B------:R-:W-:Y:S01]  /*2490*/  FFMA R11, R11, R27.reuse, R10 ;  /* 0x0000001b0b0b7223 */ /* 0x080fe2000000000a */
[----:B------:R-:W-:Y:S01]  /*24a0*/  FFMA R19, R19, R27, R18 ;  /* 0x0000001b13137223 */ /* 0x000fe20000000012 */
[----:B------:R-:W-:Y:S04]  /*24b0*/  STG.E desc[UR10][R30.64], R5 ;  /* 0x000000051e007986 */ /* 0x000fe8000c10190a */
[----:B------:R-:W-:Y:S04]  /*24c0*/  STG.E desc[UR10][R30.64+0x4000], R9 ;  /* 0x004000091e007986 */ /* 0x000fe8000c10190a */
[----:B------:R-:W-:Y:S04]  /*24d0*/  STG.E desc[UR10][R30.64+0x8000], R13 ;  /* 0x0080000d1e007986 */ /* 0x000fe8000c10190a */
[----:B------:R-:W-:Y:S04]  /*24e0*/  STG.E desc[UR10][R30.64+0xc000], R15 ;  /* 0x00c0000f1e007986 */ /* 0x000fe8000c10190a */
[----:B------:R-:W-:Y:S04]  /*24f0*/  STG.E desc[UR10][R30.64+0x4], R7 ;  /* 0x000004071e007986 */ /* 0x000fe8000c10190a */
[----:B------:R-:W-:Y:S04]  /*2500*/  STG.E desc[UR10][R30.64+0x4004], R23 ;  /* 0x004004171e007986 */ /* 0x000fe8000c10190a */
[----:B------:R-:W-:Y:S04]  /*2510*/  STG.E desc[UR10][R30.64+0x8004], R11 ;  /* 0x0080040b1e007986 */ /* 0x000fe8000c10190a */
[----:B------:R-:W-:Y:S01]  /*2520*/  STG.E desc[UR10][R30.64+0xc004], R19 ;  /* 0x00c004131e007986 */ /* 0x000fe2000c10190a */
[----:B------:R-:W-:Y:S05]  /*2530*/  EXIT ;  /* 0x000000000000794d */ /* 0x000fea0003800000 */
.L_x_1:
[----:B------:R-:W-:-:S00]  /*2540*/  BRA `(.L_x_1) ;  /* 0xfffffffc00fc7947 */ /* 0x000fc0000383ffff */
[----:B------:R-:W-:-:S00]  /*2550*/  NOP ;  /* 0x0000000000007918 */ /* 0x000fc00000000000 */
        /* <DEDUP_REMOVED lines=10> */
.L_x_2:


//--------------------- .nv.shared.main_kernel    --------------------------
	.section	.nv.shared.main_kernel,"aw",@nobits
	.sectionflags	@""
	.align	4
.nv.shared.main_kernel:
	.zero		28672


//--------------------- .nv.shared.reserved.0     --------------------------
	.section	.nv.shared.reserved.0,"aw",@nobits
	.weak		__nv_reservedSMEM_offset_0_alias
	.size		__nv_reservedSMEM_offset_0_alias, 0, 64
	.other		__nv_reservedSMEM_offset_0_alias,@"STO_CUDA_RESERVED_SHARED STV_DEFAULT"
__nv_reservedSMEM_offset_0_alias:
	.zero		0
	.zero		64


//--------------------- .nv.constant0.main_kernel --------------------------
	.section	.nv.constant0.main_kernel,"a",@progbits
	.sectionflags	@""
	.align	4
.nv.constant0.main_kernel:
	.zero		920


//--------------------- SYMBOLS --------------------------

	.type		.nv.reservedSmem.offset0,@object
	.size		.nv.reservedSmem.offset0,0x4
	.type		.nv.reservedSmem.cap,@object
	.size		.nv.reservedSmem.cap,0x4
